//
// Generated by NVIDIA NVVM Compiler
//
// Compiler Build ID: CL-36424714
// Cuda compilation tools, release 13.0, V13.0.88
// Based on NVVM 20.0.0
//

.version 9.0
.target sm_100
.address_size 64

	// .globl	_Z12mod_CENTRISTP8PPMPixelS0_iiPii
// _ZZ12mod_CENTRISTP8PPMPixelS0_iiPiiE12hist_private has been demoted
// _ZZ12mod_CENTRISTP8PPMPixelS0_iiPiiE16image_cp_private has been demoted

.visible .entry _Z12mod_CENTRISTP8PPMPixelS0_iiPii(
	.param .u64 .ptr .align 1 _Z12mod_CENTRISTP8PPMPixelS0_iiPii_param_0,
	.param .u64 .ptr .align 1 _Z12mod_CENTRISTP8PPMPixelS0_iiPii_param_1,
	.param .u32 _Z12mod_CENTRISTP8PPMPixelS0_iiPii_param_2,
	.param .u32 _Z12mod_CENTRISTP8PPMPixelS0_iiPii_param_3,
	.param .u64 .ptr .align 1 _Z12mod_CENTRISTP8PPMPixelS0_iiPii_param_4,
	.param .u32 _Z12mod_CENTRISTP8PPMPixelS0_iiPii_param_5
)
{
	.reg .pred 	%p<84>;
	.reg .b16 	%rs<39>;
	.reg .b32 	%r<403>;
	.reg .b32 	%f<55>;
	.reg .b64 	%rd<61>;
	.reg .b64 	%fd<11>;
	// demoted variable
	.shared .align 4 .b8 _ZZ12mod_CENTRISTP8PPMPixelS0_iiPiiE12hist_private[2048];
	// demoted variable
	.shared .align 1 .b8 _ZZ12mod_CENTRISTP8PPMPixelS0_iiPiiE16image_cp_private[1024];
	ld.param.u64 	%rd7, [_Z12mod_CENTRISTP8PPMPixelS0_iiPii_param_0];
	ld.param.u64 	%rd8, [_Z12mod_CENTRISTP8PPMPixelS0_iiPii_param_1];
	ld.param.u32 	%r33, [_Z12mod_CENTRISTP8PPMPixelS0_iiPii_param_2];
	ld.param.u32 	%r34, [_Z12mod_CENTRISTP8PPMPixelS0_iiPii_param_3];
	ld.param.u64 	%rd9, [_Z12mod_CENTRISTP8PPMPixelS0_iiPii_param_4];
	ld.param.u32 	%r35, [_Z12mod_CENTRISTP8PPMPixelS0_iiPii_param_5];
	cvta.to.global.u64 	%rd1, %rd9;
	cvta.to.global.u64 	%rd2, %rd8;
	mov.u32 	%r36, %ctaid.x;
	shl.b32 	%r37, %r36, 5;
	mov.u32 	%r1, %tid.x;
	add.s32 	%r2, %r37, %r1;
	mov.u32 	%r38, %ctaid.y;
	shl.b32 	%r39, %r38, 5;
	mov.u32 	%r3, %tid.y;
	add.s32 	%r4, %r39, %r3;
	shl.b32 	%r40, %r3, 5;
	add.s32 	%r5, %r40, %r1;
	setp.ge.s32 	%p33, %r5, %r35;
	@%p33 bra 	$L__BB0_2;
	shl.b32 	%r41, %r5, 2;
	mov.u32 	%r42, _ZZ12mod_CENTRISTP8PPMPixelS0_iiPiiE12hist_private;
	add.s32 	%r43, %r42, %r41;
	mov.b32 	%r44, 0;
	st.shared.u32 	[%r43], %r44;
$L__BB0_2:
	bar.sync 	0;
	setp.ge.s32 	%p34, %r2, %r33;
	setp.ge.s32 	%p35, %r4, %r34;
	or.pred  	%p36, %p34, %p35;
	@%p36 bra 	$L__BB0_71;
	mul.lo.s32 	%r6, %r33, %r4;
	add.s32 	%r47, %r6, %r2;
	mul.wide.s32 	%rd10, %r47, 3;
	add.s64 	%rd3, %rd2, %rd10;
	ld.global.u8 	%r48, [%rd3+1];
	ld.global.u8 	%r49, [%rd3];
	prmt.b32 	%r50, %r49, %r48, 0x3340U;
	prmt.b32 	%r51, %r52, %r53, 0x3340U;
	prmt.b32 	%r54, %r50, %r51, 0x5410U;
	mov.b32 	%r55, 0;
	mov.b32 	%r56, 38469931;
	dp2a.lo.u32.u32 	%r57, %r56, %r54, %r55;
	ld.global.u8 	%rs1, [%rd3+2];
	mul.wide.u16 	%r58, %rs1, 114;
	add.s32 	%r59, %r58, %r57;
	mul.hi.u32 	%r60, %r59, 274877907;
	shr.u32 	%r61, %r60, 6;
	mov.u32 	%r63, _ZZ12mod_CENTRISTP8PPMPixelS0_iiPiiE16image_cp_private;
	add.s32 	%r64, %r63, %r40;
	add.s32 	%r7, %r64, %r1;
	st.shared.u8 	[%r7], %r61;
	bar.sync 	0;
	add.s32 	%r8, %r33, -2;
	setp.ge.s32 	%p37, %r2, %r8;
	add.s32 	%r65, %r34, -2;
	setp.ge.s32 	%p38, %r4, %r65;
	or.pred  	%p39, %p37, %p38;
	@%p39 bra 	$L__BB0_59;
	or.b32  	%r66, %r3, %r1;
	and.b32  	%r9, %r66, 992;
	setp.ne.s32 	%p40, %r9, 0;
	@%p40 bra 	$L__BB0_6;
	ld.shared.u8 	%rs3, [%r7];
	cvt.rn.f32.u16 	%f46, %rs3;
	bra.uni 	$L__BB0_7;
$L__BB0_6:
	ld.global.u8 	%r67, [%rd3+1];
	ld.global.u8 	%r68, [%rd3];
	prmt.b32 	%r69, %r68, %r67, 0x3340U;
	prmt.b32 	%r70, %r71, %r72, 0x3340U;
	prmt.b32 	%r73, %r69, %r70, 0x5410U;
	mov.b32 	%r74, 0;
	mov.b32 	%r75, 38469931;
	dp2a.lo.u32.u32 	%r76, %r75, %r73, %r74;
	ld.global.u8 	%rs2, [%rd3+2];
	mul.wide.u16 	%r77, %rs2, 114;
	add.s32 	%r78, %r77, %r76;
	mul.hi.u32 	%r79, %r78, 274877907;
	shr.u32 	%r80, %r79, 6;
	cvt.rn.f32.u32 	%f46, %r80;
$L__BB0_7:
	setp.lt.u32 	%p41, %r3, 32;
	setp.lt.u32 	%p42, %r1, 31;
	and.pred  	%p1, %p41, %p42;
	@%p1 bra 	$L__BB0_9;
	ld.global.u8 	%r82, [%rd3+4];
	ld.global.u8 	%r83, [%rd3+3];
	prmt.b32 	%r84, %r83, %r82, 0x3340U;
	prmt.b32 	%r85, %r86, %r87, 0x3340U;
	prmt.b32 	%r88, %r84, %r85, 0x5410U;
	mov.b32 	%r89, 0;
	mov.b32 	%r90, 38469931;
	dp2a.lo.u32.u32 	%r91, %r90, %r88, %r89;
	ld.global.u8 	%rs4, [%rd3+5];
	mul.wide.u16 	%r92, %rs4, 114;
	add.s32 	%r93, %r92, %r91;
	mul.hi.u32 	%r94, %r93, 274877907;
	shr.u32 	%r95, %r94, 6;
	cvt.rn.f32.u32 	%f47, %r95;
	bra.uni 	$L__BB0_10;
$L__BB0_9:
	ld.shared.u8 	%rs5, [%r7+1];
	cvt.rn.f32.u16 	%f47, %rs5;
$L__BB0_10:
	setp.lt.u32 	%p43, %r3, 32;
	add.f32 	%f7, %f46, %f47;
	setp.lt.u32 	%p44, %r1, 30;
	and.pred  	%p45, %p43, %p44;
	@%p45 bra 	$L__BB0_12;
	ld.global.u8 	%r97, [%rd3+7];
	ld.global.u8 	%r98, [%rd3+6];
	prmt.b32 	%r99, %r98, %r97, 0x3340U;
	prmt.b32 	%r100, %r101, %r102, 0x3340U;
	prmt.b32 	%r103, %r99, %r100, 0x5410U;
	mov.b32 	%r104, 0;
	mov.b32 	%r105, 38469931;
	dp2a.lo.u32.u32 	%r106, %r105, %r103, %r104;
	ld.global.u8 	%rs6, [%rd3+8];
	mul.wide.u16 	%r107, %rs6, 114;
	add.s32 	%r108, %r107, %r106;
	mul.hi.u32 	%r109, %r108, 274877907;
	shr.u32 	%r110, %r109, 6;
	cvt.rn.f32.u32 	%f48, %r110;
	bra.uni 	$L__BB0_13;
$L__BB0_12:
	ld.shared.u8 	%rs7, [%r7+2];
	cvt.rn.f32.u16 	%f48, %rs7;
$L__BB0_13:
	add.f32 	%f11, %f7, %f48;
	setp.lt.u32 	%p46, %r3, 31;
	add.s32 	%r10, %r6, %r33;
	setp.lt.u32 	%p47, %r1, 32;
	and.pred  	%p48, %p46, %p47;
	@%p48 bra 	$L__BB0_15;
	mul.wide.s32 	%rd11, %r33, 3;
	add.s64 	%rd12, %rd3, %rd11;
	ld.global.u8 	%r112, [%rd12+1];
	ld.global.u8 	%r113, [%rd12];
	prmt.b32 	%r114, %r113, %r112, 0x3340U;
	prmt.b32 	%r115, %r116, %r117, 0x3340U;
	prmt.b32 	%r118, %r114, %r115, 0x5410U;
	mov.b32 	%r119, 0;
	mov.b32 	%r120, 38469931;
	dp2a.lo.u32.u32 	%r121, %r120, %r118, %r119;
	ld.global.u8 	%rs8, [%rd12+2];
	mul.wide.u16 	%r122, %rs8, 114;
	add.s32 	%r123, %r122, %r121;
	mul.hi.u32 	%r124, %r123, 274877907;
	shr.u32 	%r125, %r124, 6;
	cvt.rn.f32.u32 	%f49, %r125;
	bra.uni 	$L__BB0_16;
$L__BB0_15:
	ld.shared.u8 	%rs9, [%r7+32];
	cvt.rn.f32.u16 	%f49, %rs9;
$L__BB0_16:
	add.f32 	%f15, %f11, %f49;
	max.u32 	%r127, %r3, %r1;
	setp.lt.u32 	%p49, %r127, 31;
	@%p49 bra 	$L__BB0_18;
	cvt.s64.s32 	%rd13, %r10;
	cvt.s64.s32 	%rd14, %r2;
	add.s64 	%rd15, %rd14, %rd13;
	mad.lo.s64 	%rd16, %rd15, 3, %rd2;
	ld.global.u8 	%r128, [%rd16+4];
	ld.global.u8 	%r129, [%rd16+3];
	prmt.b32 	%r130, %r129, %r128, 0x3340U;
	prmt.b32 	%r131, %r132, %r133, 0x3340U;
	prmt.b32 	%r134, %r130, %r131, 0x5410U;
	mov.b32 	%r135, 0;
	mov.b32 	%r136, 38469931;
	dp2a.lo.u32.u32 	%r137, %r136, %r134, %r135;
	ld.global.u8 	%rs10, [%rd16+5];
	mul.wide.u16 	%r138, %rs10, 114;
	add.s32 	%r139, %r138, %r137;
	mul.hi.u32 	%r140, %r139, 274877907;
	shr.u32 	%r141, %r140, 6;
	cvt.rn.f32.u32 	%f50, %r141;
	bra.uni 	$L__BB0_19;
$L__BB0_18:
	ld.shared.u8 	%rs11, [%r7+33];
	cvt.rn.f32.u16 	%f50, %rs11;
$L__BB0_19:
	setp.lt.u32 	%p50, %r3, 31;
	setp.lt.u32 	%p51, %r1, 30;
	add.f32 	%f19, %f15, %f50;
	and.pred  	%p2, %p50, %p51;
	@%p2 bra 	$L__BB0_21;
	cvt.s64.s32 	%rd17, %r10;
	cvt.s64.s32 	%rd18, %r2;
	add.s64 	%rd19, %rd18, %rd17;
	mad.lo.s64 	%rd20, %rd19, 3, %rd2;
	ld.global.u8 	%r143, [%rd20+7];
	ld.global.u8 	%r144, [%rd20+6];
	prmt.b32 	%r145, %r144, %r143, 0x3340U;
	prmt.b32 	%r146, %r147, %r148, 0x3340U;
	prmt.b32 	%r149, %r145, %r146, 0x5410U;
	mov.b32 	%r150, 0;
	mov.b32 	%r151, 38469931;
	dp2a.lo.u32.u32 	%r152, %r151, %r149, %r150;
	ld.global.u8 	%rs12, [%rd20+8];
	mul.wide.u16 	%r153, %rs12, 114;
	add.s32 	%r154, %r153, %r152;
	mul.hi.u32 	%r155, %r154, 274877907;
	shr.u32 	%r156, %r155, 6;
	cvt.rn.f32.u32 	%f51, %r156;
	bra.uni 	$L__BB0_22;
$L__BB0_21:
	ld.shared.u8 	%rs13, [%r7+34];
	cvt.rn.f32.u16 	%f51, %rs13;
$L__BB0_22:
	setp.lt.u32 	%p52, %r1, 32;
	add.f32 	%f23, %f19, %f51;
	setp.lt.u32 	%p53, %r3, 30;
	add.s32 	%r11, %r10, %r33;
	and.pred  	%p3, %p53, %p52;
	@%p3 bra 	$L__BB0_24;
	add.s32 	%r158, %r2, %r11;
	mul.wide.s32 	%rd21, %r158, 3;
	add.s64 	%rd22, %rd2, %rd21;
	ld.global.u8 	%r159, [%rd22+1];
	ld.global.u8 	%r160, [%rd22];
	prmt.b32 	%r161, %r160, %r159, 0x3340U;
	prmt.b32 	%r162, %r163, %r164, 0x3340U;
	prmt.b32 	%r165, %r161, %r162, 0x5410U;
	mov.b32 	%r166, 0;
	mov.b32 	%r167, 38469931;
	dp2a.lo.u32.u32 	%r168, %r167, %r165, %r166;
	ld.global.u8 	%rs14, [%rd22+2];
	mul.wide.u16 	%r169, %rs14, 114;
	add.s32 	%r170, %r169, %r168;
	mul.hi.u32 	%r171, %r170, 274877907;
	shr.u32 	%r172, %r171, 6;
	cvt.rn.f32.u32 	%f52, %r172;
	bra.uni 	$L__BB0_25;
$L__BB0_24:
	ld.shared.u8 	%rs15, [%r7+64];
	cvt.rn.f32.u16 	%f52, %rs15;
$L__BB0_25:
	setp.lt.u32 	%p54, %r3, 30;
	setp.lt.u32 	%p55, %r1, 31;
	add.f32 	%f27, %f23, %f52;
	and.pred  	%p4, %p54, %p55;
	@%p4 bra 	$L__BB0_27;
	cvt.s64.s32 	%rd23, %r11;
	cvt.s64.s32 	%rd24, %r2;
	add.s64 	%rd25, %rd24, %rd23;
	mad.lo.s64 	%rd26, %rd25, 3, %rd2;
	ld.global.u8 	%r174, [%rd26+4];
	ld.global.u8 	%r175, [%rd26+3];
	prmt.b32 	%r176, %r175, %r174, 0x3340U;
	prmt.b32 	%r177, %r178, %r179, 0x3340U;
	prmt.b32 	%r180, %r176, %r177, 0x5410U;
	mov.b32 	%r181, 0;
	mov.b32 	%r182, 38469931;
	dp2a.lo.u32.u32 	%r183, %r182, %r180, %r181;
	ld.global.u8 	%rs16, [%rd26+5];
	mul.wide.u16 	%r184, %rs16, 114;
	add.s32 	%r185, %r184, %r183;
	mul.hi.u32 	%r186, %r185, 274877907;
	shr.u32 	%r187, %r186, 6;
	cvt.rn.f32.u32 	%f53, %r187;
	bra.uni 	$L__BB0_28;
$L__BB0_27:
	ld.shared.u8 	%rs17, [%r7+65];
	cvt.rn.f32.u16 	%f53, %rs17;
$L__BB0_28:
	add.f32 	%f31, %f27, %f53;
	setp.lt.u32 	%p5, %r127, 30;
	@%p5 bra 	$L__BB0_30;
	cvt.s64.s32 	%rd27, %r11;
	cvt.s64.s32 	%rd28, %r2;
	add.s64 	%rd29, %rd28, %rd27;
	mad.lo.s64 	%rd30, %rd29, 3, %rd2;
	ld.global.u8 	%r190, [%rd30+7];
	ld.global.u8 	%r191, [%rd30+6];
	prmt.b32 	%r192, %r191, %r190, 0x3340U;
	prmt.b32 	%r193, %r194, %r195, 0x3340U;
	prmt.b32 	%r196, %r192, %r193, 0x5410U;
	mov.b32 	%r197, 0;
	mov.b32 	%r198, 38469931;
	dp2a.lo.u32.u32 	%r199, %r198, %r196, %r197;
	ld.global.u8 	%rs18, [%rd30+8];
	mul.wide.u16 	%r200, %rs18, 114;
	add.s32 	%r201, %r200, %r199;
	mul.hi.u32 	%r202, %r201, 274877907;
	shr.u32 	%r203, %r202, 6;
	cvt.rn.f32.u32 	%f54, %r203;
	bra.uni 	$L__BB0_31;
$L__BB0_30:
	ld.shared.u8 	%rs19, [%r7+66];
	cvt.rn.f32.u16 	%f54, %rs19;
$L__BB0_31:
	setp.ne.s32 	%p56, %r9, 0;
	add.f32 	%f36, %f31, %f54;
	div.rn.f32 	%f35, %f36, 0f41100000;
	cvt.f64.f32 	%fd1, %f35;
	@%p56 bra 	$L__BB0_33;
	ld.shared.u8 	%rs21, [%r7];
	cvt.rn.f64.u16 	%fd2, %rs21;
	setp.le.f64 	%p75, %fd1, %fd2;
	bra.uni 	$L__BB0_34;
$L__BB0_33:
	ld.global.u8 	%r204, [%rd3+1];
	ld.global.u8 	%r205, [%rd3];
	prmt.b32 	%r206, %r205, %r204, 0x3340U;
	prmt.b32 	%r207, %r208, %r209, 0x3340U;
	prmt.b32 	%r210, %r206, %r207, 0x5410U;
	mov.b32 	%r211, 0;
	mov.b32 	%r212, 38469931;
	dp2a.lo.u32.u32 	%r213, %r212, %r210, %r211;
	ld.global.u8 	%rs20, [%rd3+2];
	mul.wide.u16 	%r214, %rs20, 114;
	add.s32 	%r215, %r214, %r213;
	mul.hi.u32 	%r216, %r215, 274877907;
	shr.u32 	%r217, %r216, 6;
	cvt.rn.f32.u32 	%f37, %r217;
	setp.le.f32 	%p75, %f35, %f37;
$L__BB0_34:
	selp.b32 	%r12, 256, 0, %p75;
	@%p1 bra 	$L__BB0_36;
	ld.global.u8 	%r218, [%rd3+4];
	ld.global.u8 	%r219, [%rd3+3];
	prmt.b32 	%r220, %r219, %r218, 0x3340U;
	prmt.b32 	%r221, %r222, %r223, 0x3340U;
	prmt.b32 	%r224, %r220, %r221, 0x5410U;
	mov.b32 	%r225, 0;
	mov.b32 	%r226, 38469931;
	dp2a.lo.u32.u32 	%r227, %r226, %r224, %r225;
	ld.global.u8 	%rs22, [%rd3+5];
	mul.wide.u16 	%r228, %rs22, 114;
	add.s32 	%r229, %r228, %r227;
	mul.hi.u32 	%r230, %r229, 274877907;
	shr.u32 	%r231, %r230, 6;
	cvt.rn.f32.u32 	%f38, %r231;
	setp.le.f32 	%p76, %f35, %f38;
	bra.uni 	$L__BB0_37;
$L__BB0_36:
	ld.shared.u8 	%rs23, [%r7+1];
	cvt.rn.f64.u16 	%fd3, %rs23;
	setp.le.f64 	%p76, %fd1, %fd3;
$L__BB0_37:
	selp.b32 	%r232, 128, 0, %p76;
	or.b32  	%r13, %r232, %r12;
	setp.lt.u32 	%p57, %r3, 32;
	setp.lt.u32 	%p58, %r1, 30;
	and.pred  	%p59, %p57, %p58;
	@%p59 bra 	$L__BB0_39;
	ld.global.u8 	%r236, [%rd3+7];
	ld.global.u8 	%r237, [%rd3+6];
	prmt.b32 	%r238, %r237, %r236, 0x3340U;
	prmt.b32 	%r239, %r240, %r241, 0x3340U;
	prmt.b32 	%r242, %r238, %r239, 0x5410U;
	mov.b32 	%r243, 0;
	mov.b32 	%r244, 38469931;
	dp2a.lo.u32.u32 	%r245, %r244, %r242, %r243;
	ld.global.u8 	%rs24, [%rd3+8];
	mul.wide.u16 	%r246, %rs24, 114;
	add.s32 	%r247, %r246, %r245;
	mul.hi.u32 	%r248, %r247, 274877907;
	shr.u32 	%r249, %r248, 6;
	cvt.rn.f32.u32 	%f39, %r249;
	setp.le.f32 	%p77, %f35, %f39;
	bra.uni 	$L__BB0_40;
$L__BB0_39:
	ld.shared.u8 	%rs25, [%r7+2];
	cvt.rn.f64.u16 	%fd4, %rs25;
	setp.le.f64 	%p77, %fd1, %fd4;
$L__BB0_40:
	selp.b32 	%r250, 64, 0, %p77;
	or.b32  	%r14, %r250, %r13;
	setp.lt.u32 	%p60, %r3, 31;
	setp.lt.u32 	%p61, %r1, 32;
	and.pred  	%p62, %p60, %p61;
	@%p62 bra 	$L__BB0_42;
	mul.wide.s32 	%rd31, %r33, 3;
	add.s64 	%rd32, %rd3, %rd31;
	ld.global.u8 	%r254, [%rd32+1];
	ld.global.u8 	%r255, [%rd32];
	prmt.b32 	%r256, %r255, %r254, 0x3340U;
	prmt.b32 	%r257, %r258, %r259, 0x3340U;
	prmt.b32 	%r260, %r256, %r257, 0x5410U;
	mov.b32 	%r261, 0;
	mov.b32 	%r262, 38469931;
	dp2a.lo.u32.u32 	%r263, %r262, %r260, %r261;
	ld.global.u8 	%rs26, [%rd32+2];
	mul.wide.u16 	%r264, %rs26, 114;
	add.s32 	%r265, %r264, %r263;
	mul.hi.u32 	%r266, %r265, 274877907;
	shr.u32 	%r267, %r266, 6;
	cvt.rn.f32.u32 	%f40, %r267;
	setp.le.f32 	%p78, %f35, %f40;
	bra.uni 	$L__BB0_43;
$L__BB0_42:
	ld.shared.u8 	%rs27, [%r7+32];
	cvt.rn.f64.u16 	%fd5, %rs27;
	setp.le.f64 	%p78, %fd1, %fd5;
$L__BB0_43:
	selp.b32 	%r268, 32, 0, %p78;
	or.b32  	%r15, %r268, %r14;
	setp.lt.u32 	%p63, %r127, 31;
	@%p63 bra 	$L__BB0_45;
	cvt.s64.s32 	%rd33, %r10;
	cvt.s64.s32 	%rd34, %r2;
	add.s64 	%rd35, %rd34, %rd33;
	mad.lo.s64 	%rd36, %rd35, 3, %rd2;
	ld.global.u8 	%r273, [%rd36+4];
	ld.global.u8 	%r274, [%rd36+3];
	prmt.b32 	%r275, %r274, %r273, 0x3340U;
	prmt.b32 	%r276, %r277, %r278, 0x3340U;
	prmt.b32 	%r279, %r275, %r276, 0x5410U;
	mov.b32 	%r280, 0;
	mov.b32 	%r281, 38469931;
	dp2a.lo.u32.u32 	%r282, %r281, %r279, %r280;
	ld.global.u8 	%rs28, [%rd36+5];
	mul.wide.u16 	%r283, %rs28, 114;
	add.s32 	%r284, %r283, %r282;
	mul.hi.u32 	%r285, %r284, 274877907;
	shr.u32 	%r286, %r285, 6;
	cvt.rn.f32.u32 	%f41, %r286;
	setp.le.f32 	%p79, %f35, %f41;
	bra.uni 	$L__BB0_46;
$L__BB0_45:
	ld.shared.u8 	%rs29, [%r7+33];
	cvt.rn.f64.u16 	%fd6, %rs29;
	setp.le.f64 	%p79, %fd1, %fd6;
$L__BB0_46:
	selp.b32 	%r287, 16, 0, %p79;
	or.b32  	%r16, %r287, %r15;
	@%p2 bra 	$L__BB0_48;
	cvt.s64.s32 	%rd37, %r10;
	cvt.s64.s32 	%rd38, %r2;
	add.s64 	%rd39, %rd38, %rd37;
	mad.lo.s64 	%rd40, %rd39, 3, %rd2;
	ld.global.u8 	%r288, [%rd40+7];
	ld.global.u8 	%r289, [%rd40+6];
	prmt.b32 	%r290, %r289, %r288, 0x3340U;
	prmt.b32 	%r291, %r292, %r293, 0x3340U;
	prmt.b32 	%r294, %r290, %r291, 0x5410U;
	mov.b32 	%r295, 0;
	mov.b32 	%r296, 38469931;
	dp2a.lo.u32.u32 	%r297, %r296, %r294, %r295;
	ld.global.u8 	%rs30, [%rd40+8];
	mul.wide.u16 	%r298, %rs30, 114;
	add.s32 	%r299, %r298, %r297;
	mul.hi.u32 	%r300, %r299, 274877907;
	shr.u32 	%r301, %r300, 6;
	cvt.rn.f32.u32 	%f42, %r301;
	setp.le.f32 	%p80, %f35, %f42;
	bra.uni 	$L__BB0_49;
$L__BB0_48:
	ld.shared.u8 	%rs31, [%r7+34];
	cvt.rn.f64.u16 	%fd7, %rs31;
	setp.le.f64 	%p80, %fd1, %fd7;
$L__BB0_49:
	selp.b32 	%r302, 8, 0, %p80;
	or.b32  	%r17, %r302, %r16;
	@%p3 bra 	$L__BB0_51;
	add.s32 	%r303, %r2, %r11;
	mul.wide.s32 	%rd41, %r303, 3;
	add.s64 	%rd42, %rd2, %rd41;
	ld.global.u8 	%r304, [%rd42+1];
	ld.global.u8 	%r305, [%rd42];
	prmt.b32 	%r306, %r305, %r304, 0x3340U;
	prmt.b32 	%r307, %r308, %r309, 0x3340U;
	prmt.b32 	%r310, %r306, %r307, 0x5410U;
	mov.b32 	%r311, 0;
	mov.b32 	%r312, 38469931;
	dp2a.lo.u32.u32 	%r313, %r312, %r310, %r311;
	ld.global.u8 	%rs32, [%rd42+2];
	mul.wide.u16 	%r314, %rs32, 114;
	add.s32 	%r315, %r314, %r313;
	mul.hi.u32 	%r316, %r315, 274877907;
	shr.u32 	%r317, %r316, 6;
	cvt.rn.f32.u32 	%f43, %r317;
	setp.le.f32 	%p81, %f35, %f43;
	bra.uni 	$L__BB0_52;
$L__BB0_51:
	ld.shared.u8 	%rs33, [%r7+64];
	cvt.rn.f64.u16 	%fd8, %rs33;
	setp.le.f64 	%p81, %fd1, %fd8;
$L__BB0_52:
	selp.b32 	%r318, 4, 0, %p81;
	or.b32  	%r18, %r318, %r17;
	@%p4 bra 	$L__BB0_54;
	cvt.s64.s32 	%rd43, %r11;
	cvt.s64.s32 	%rd44, %r2;
	add.s64 	%rd45, %rd44, %rd43;
	mad.lo.s64 	%rd46, %rd45, 3, %rd2;
	ld.global.u8 	%r319, [%rd46+4];
	ld.global.u8 	%r320, [%rd46+3];
	prmt.b32 	%r321, %r320, %r319, 0x3340U;
	prmt.b32 	%r322, %r323, %r324, 0x3340U;
	prmt.b32 	%r325, %r321, %r322, 0x5410U;
	mov.b32 	%r326, 0;
	mov.b32 	%r327, 38469931;
	dp2a.lo.u32.u32 	%r328, %r327, %r325, %r326;
	ld.global.u8 	%rs34, [%rd46+5];
	mul.wide.u16 	%r329, %rs34, 114;
	add.s32 	%r330, %r329, %r328;
	mul.hi.u32 	%r331, %r330, 274877907;
	shr.u32 	%r332, %r331, 6;
	cvt.rn.f32.u32 	%f44, %r332;
	setp.le.f32 	%p82, %f35, %f44;
	bra.uni 	$L__BB0_55;
$L__BB0_54:
	ld.shared.u8 	%rs35, [%r7+65];
	cvt.rn.f64.u16 	%fd9, %rs35;
	setp.le.f64 	%p82, %fd1, %fd9;
$L__BB0_55:
	selp.b32 	%r333, 2, 0, %p82;
	or.b32  	%r19, %r333, %r18;
	@%p5 bra 	$L__BB0_57;
	cvt.s64.s32 	%rd47, %r11;
	cvt.s64.s32 	%rd48, %r2;
	add.s64 	%rd49, %rd48, %rd47;
	mad.lo.s64 	%rd50, %rd49, 3, %rd2;
	ld.global.u8 	%r334, [%rd50+7];
	ld.global.u8 	%r335, [%rd50+6];
	prmt.b32 	%r336, %r335, %r334, 0x3340U;
	prmt.b32 	%r337, %r338, %r339, 0x3340U;
	prmt.b32 	%r340, %r336, %r337, 0x5410U;
	mov.b32 	%r341, 0;
	mov.b32 	%r342, 38469931;
	dp2a.lo.u32.u32 	%r343, %r342, %r340, %r341;
	ld.global.u8 	%rs36, [%rd50+8];
	mul.wide.u16 	%r344, %rs36, 114;
	add.s32 	%r345, %r344, %r343;
	mul.hi.u32 	%r346, %r345, 274877907;
	shr.u32 	%r347, %r346, 6;
	cvt.rn.f32.u32 	%f45, %r347;
	setp.le.f32 	%p83, %f35, %f45;
	bra.uni 	$L__BB0_58;
$L__BB0_57:
	ld.shared.u8 	%rs37, [%r7+66];
	cvt.rn.f64.u16 	%fd10, %rs37;
	setp.le.f64 	%p83, %fd1, %fd10;
$L__BB0_58:
	selp.u32 	%r348, 1, 0, %p83;
	or.b32  	%r349, %r19, %r348;
	mad.lo.s32 	%r350, %r8, %r4, %r2;
	cvt.u16.u32 	%rs38, %r349;
	cvta.to.global.u64 	%rd51, %rd7;
	mul.wide.s32 	%rd52, %r350, 3;
	add.s64 	%rd53, %rd51, %rd52;
	st.global.u8 	[%rd53+1], %rs38;
	st.global.u8 	[%rd53+2], %rs38;
	st.global.u8 	[%rd53], %rs38;
	shl.b32 	%r351, %r349, 2;
	mov.u32 	%r352, _ZZ12mod_CENTRISTP8PPMPixelS0_iiPiiE12hist_private;
	add.s32 	%r353, %r352, %r351;
	atom.shared.add.u32 	%r354, [%r353], 1;
$L__BB0_59:
	bar.sync 	0;
	setp.ne.s32 	%p64, %r5, 0;
	setp.lt.s32 	%p65, %r35, 1;
	or.pred  	%p66, %p64, %p65;
	@%p66 bra 	$L__BB0_71;
	and.b32  	%r20, %r35, 7;
	setp.lt.u32 	%p67, %r35, 8;
	mov.b32 	%r401, 0;
	@%p67 bra 	$L__BB0_63;
	and.b32  	%r401, %r35, 2147483640;
	neg.s32 	%r399, %r401;
	mov.u32 	%r357, _ZZ12mod_CENTRISTP8PPMPixelS0_iiPiiE12hist_private;
	add.s32 	%r398, %r357, 16;
	add.s64 	%rd60, %rd1, 16;
$L__BB0_62:
	.pragma "nounroll";
	ld.shared.u32 	%r358, [%r398+-16];
	atom.global.add.u32 	%r359, [%rd60+-16], %r358;
	ld.shared.u32 	%r360, [%r398+-12];
	atom.global.add.u32 	%r361, [%rd60+-12], %r360;
	ld.shared.u32 	%r362, [%r398+-8];
	atom.global.add.u32 	%r363, [%rd60+-8], %r362;
	ld.shared.u32 	%r364, [%r398+-4];
	atom.global.add.u32 	%r365, [%rd60+-4], %r364;
	ld.shared.u32 	%r366, [%r398];
	atom.global.add.u32 	%r367, [%rd60], %r366;
	ld.shared.u32 	%r368, [%r398+4];
	atom.global.add.u32 	%r369, [%rd60+4], %r368;
	ld.shared.u32 	%r370, [%r398+8];
	atom.global.add.u32 	%r371, [%rd60+8], %r370;
	ld.shared.u32 	%r372, [%r398+12];
	atom.global.add.u32 	%r373, [%rd60+12], %r372;
	add.s32 	%r399, %r399, 8;
	add.s64 	%rd60, %rd60, 32;
	add.s32 	%r398, %r398, 32;
	setp.ne.s32 	%p68, %r399, 0;
	@%p68 bra 	$L__BB0_62;
$L__BB0_63:
	setp.eq.s32 	%p69, %r20, 0;
	@%p69 bra 	$L__BB0_71;
	and.b32  	%r28, %r35, 3;
	setp.lt.u32 	%p70, %r20, 4;
	@%p70 bra 	$L__BB0_66;
	mul.wide.u32 	%rd54, %r401, 4;
	add.s64 	%rd55, %rd1, %rd54;
	shl.b32 	%r374, %r401, 2;
	mov.u32 	%r375, _ZZ12mod_CENTRISTP8PPMPixelS0_iiPiiE12hist_private;
	add.s32 	%r376, %r375, %r374;
	ld.shared.u32 	%r377, [%r376];
	atom.global.add.u32 	%r378, [%rd55], %r377;
	ld.shared.u32 	%r379, [%r376+4];
	atom.global.add.u32 	%r380, [%rd55+4], %r379;
	ld.shared.u32 	%r381, [%r376+8];
	atom.global.add.u32 	%r382, [%rd55+8], %r381;
	ld.shared.u32 	%r383, [%r376+12];
	atom.global.add.u32 	%r384, [%rd55+12], %r383;
	add.s32 	%r401, %r401, 4;
$L__BB0_66:
	setp.eq.s32 	%p71, %r28, 0;
	@%p71 bra 	$L__BB0_71;
	setp.eq.s32 	%p72, %r28, 1;
	@%p72 bra 	$L__BB0_69;
	mul.wide.u32 	%rd56, %r401, 4;
	add.s64 	%rd57, %rd1, %rd56;
	shl.b32 	%r385, %r401, 2;
	mov.u32 	%r386, _ZZ12mod_CENTRISTP8PPMPixelS0_iiPiiE12hist_private;
	add.s32 	%r387, %r386, %r385;
	ld.shared.u32 	%r388, [%r387];
	atom.global.add.u32 	%r389, [%rd57], %r388;
	ld.shared.u32 	%r390, [%r387+4];
	atom.global.add.u32 	%r391, [%rd57+4], %r390;
	add.s32 	%r401, %r401, 2;
$L__BB0_69:
	and.b32  	%r392, %r35, 1;
	setp.eq.b32 	%p73, %r392, 1;
	not.pred 	%p74, %p73;
	@%p74 bra 	$L__BB0_71;
	mul.wide.u32 	%rd58, %r401, 4;
	add.s64 	%rd59, %rd1, %rd58;
	shl.b32 	%r393, %r401, 2;
	mov.u32 	%r394, _ZZ12mod_CENTRISTP8PPMPixelS0_iiPiiE12hist_private;
	add.s32 	%r395, %r394, %r393;
	ld.shared.u32 	%r396, [%r395];
	atom.global.add.u32 	%r397, [%rd59], %r396;
$L__BB0_71:
	ret;

}


// ===== COMPILED SASS (sm_100) =====

	.target	sm_100

	.elftype	@"ET_EXEC"


//--------------------- .note.nv.tkinfo           --------------------------
	.section	.note.nv.tkinfo,"",@"SHT_NOTE"
	.sectionflags	@"SHF_NOTE_NV_TKINFO"
	.tkinfo
        /*0018*/ 	.word	0x00000002
        /*0030*/ 	.string	""
        /*0030*/ 	.string	"ptxas"
        /*0030*/ 	.string	"Cuda compilation tools, release 13.0, V13.0.88"
        /*0030*/ 	.string	"Build cuda_13.0.r13.0/compiler.36424714_0"
        /*0030*/ 	.string	"-arch sm_100 -m 64 "



//--------------------- .note.nv.cuinfo           --------------------------
	.section	.note.nv.cuinfo,"",@"SHT_NOTE"
	.sectionflags	@"SHF_NOTE_NV_CUINFO"
        /*0018*/ 	.short	0x0002
        /*001a*/ 	.short	0x0064
        /*001c*/ 	.short	0x0082
	.zero		2


//--------------------- .nv.info                  --------------------------
	.section	.nv.info,"",@"SHT_CUDA_INFO"
	.align	4


	//----- nvinfo : EIATTR_REGCOUNT
	.align		4
        /*0000*/ 	.byte	0x04, 0x2f
        /*0002*/ 	.short	(.L_1 - .L_0)
	.align		4
.L_0:
        /*0004*/ 	.word	index@(_Z12mod_CENTRISTP8PPMPixelS0_iiPii)
        /*0008*/ 	.word	0x0000001c


	//----- nvinfo : EIATTR_FRAME_SIZE
	.align		4
.L_1:
        /*000c*/ 	.byte	0x04, 0x11
        /*000e*/ 	.short	(.L_3 - .L_2)
	.align		4
.L_2:
        /*0010*/ 	.word	index@($__internal_0_$__cuda_sm3x_div_rn_noftz_f32_slowpath)
        /*0014*/ 	.word	0x00000000


	//----- nvinfo : EIATTR_FRAME_SIZE
	.align		4
.L_3:
        /*0018*/ 	.byte	0x04, 0x11
        /*001a*/ 	.short	(.L_5 - .L_4)
	.align		4
.L_4:
        /*001c*/ 	.word	index@(_Z12mod_CENTRISTP8PPMPixelS0_iiPii)
        /*0020*/ 	.word	0x00000000


	//----- nvinfo : EIATTR_MIN_STACK_SIZE
	.align		4
.L_5:
        /*0024*/ 	.byte	0x04, 0x12
        /*0026*/ 	.short	(.L_7 - .L_6)
	.align		4
.L_6:
        /*0028*/ 	.word	index@(_Z12mod_CENTRISTP8PPMPixelS0_iiPii)
        /*002c*/ 	.word	0x00000000
.L_7:


//--------------------- .nv.compat                --------------------------
	.section	.nv.compat,"",@"SHT_CUDA_COMPAT_INFO"
	.align	4
        /*0000*/ 	.byte	0x02, 0x09, 0x00, 0x00, 0x02, 0x02, 0x01, 0x00, 0x02, 0x05, 0x05, 0x00, 0x03, 0x07, 0x01, 0x01
        /*0010*/ 	.byte	0x02, 0x03, 0x00, 0x00, 0x02, 0x06, 0x01, 0x00, 0x04, 0x0b, 0x08, 0x00, 0x01, 0x00, 0x00, 0x00
        /*0020*/ 	.byte	0x00, 0x00, 0x00, 0x00


//--------------------- .nv.info._Z12mod_CENTRISTP8PPMPixelS0_iiPii --------------------------
	.section	.nv.info._Z12mod_CENTRISTP8PPMPixelS0_iiPii,"",@"SHT_CUDA_INFO"
	.sectionflags	@""
	.align	4


	//----- nvinfo : EIATTR_CUDA_API_VERSION
	.align		4
        /*0000*/ 	.byte	0x04, 0x37
        /*0002*/ 	.short	(.L_9 - .L_8)
.L_8:
        /*0004*/ 	.word	0x00000082


	//----- nvinfo : EIATTR_KPARAM_INFO
	.align		4
.L_9:
        /*0008*/ 	.byte	0x04, 0x17
        /*000a*/ 	.short	(.L_11 - .L_10)
.L_10:
        /*000c*/ 	.word	0x00000000
        /*0010*/ 	.short	0x0005
        /*0012*/ 	.short	0x0020
        /*0014*/ 	.byte	0x00, 0xf0, 0x11, 0x00


	//----- nvinfo : EIATTR_KPARAM_INFO
	.align		4
.L_11:
        /*0018*/ 	.byte	0x04, 0x17
        /*001a*/ 	.short	(.L_13 - .L_12)
.L_12:
        /*001c*/ 	.word	0x00000000
        /*0020*/ 	.short	0x0004
        /*0022*/ 	.short	0x0018
        /*0024*/ 	.byte	0x00, 0xf5, 0x21, 0x00


	//----- nvinfo : EIATTR_KPARAM_INFO
	.align		4
.L_13:
        /*0028*/ 	.byte	0x04, 0x17
        /*002a*/ 	.short	(.L_15 - .L_14)
.L_14:
        /*002c*/ 	.word	0x00000000
        /*0030*/ 	.short	0x0003
        /*0032*/ 	.short	0x0014
        /*0034*/ 	.byte	0x00, 0xf0, 0x11, 0x00


	//----- nvinfo : EIATTR_KPARAM_INFO
	.align		4
.L_15:
        /*0038*/ 	.byte	0x04, 0x17
        /*003a*/ 	.short	(.L_17 - .L_16)
.L_16:
        /*003c*/ 	.word	0x00000000
        /*0040*/ 	.short	0x0002
        /*0042*/ 	.short	0x0010
        /*0044*/ 	.byte	0x00, 0xf0, 0x11, 0x00


	//----- nvinfo : EIATTR_KPARAM_INFO
	.align		4
.L_17:
        /*0048*/ 	.byte	0x04, 0x17
        /*004a*/ 	.short	(.L_19 - .L_18)
.L_18:
        /*004c*/ 	.word	0x00000000
        /*0050*/ 	.short	0x0001
        /*0052*/ 	.short	0x0008
        /*0054*/ 	.byte	0x00, 0xf5, 0x21, 0x00


	//----- nvinfo : EIATTR_KPARAM_INFO
	.align		4
.L_19:
        /*0058*/ 	.byte	0x04, 0x17
        /*005a*/ 	.short	(.L_21 - .L_20)
.L_20:
        /*005c*/ 	.word	0x00000000
        /*0060*/ 	.short	0x0000
        /*0062*/ 	.short	0x0000
        /*0064*/ 	.byte	0x00, 0xf5, 0x21, 0x00


	//----- nvinfo : EIATTR_SPARSE_MMA_MASK
	.align		4
.L_21:
        /*0068*/ 	.byte	0x03, 0x50
        /*006a*/ 	.short	0x0000


	//----- nvinfo : EIATTR_MAXREG_COUNT
	.align		4
        /*006c*/ 	.byte	0x03, 0x1b
        /*006e*/ 	.short	0x00ff


	//----- nvinfo : EIATTR_NUM_BARRIERS
	.align		4
        /*0070*/ 	.byte	0x02, 0x4c
        /*0072*/ 	.byte	0x01
	.zero		1


	//----- nvinfo : EIATTR_MERCURY_ISA_VERSION
	.align		4
        /*0074*/ 	.byte	0x03, 0x5f
        /*0076*/ 	.short	0x0101


	//----- nvinfo : EIATTR_INT_WARP_WIDE_INSTR_OFFSETS
	.align		4
        /*0078*/ 	.byte	0x04, 0x31
        /*007a*/ 	.short	(.L_23 - .L_22)


	//   ....[0]....
.L_22:
        /*007c*/ 	.word	0x00002160


	//   ....[1]....
        /*0080*/ 	.word	0x000023c0


	//   ....[2]....
        /*0084*/ 	.word	0x00002540


	//   ....[3]....
        /*0088*/ 	.word	0x00002650


	//----- nvinfo : EIATTR_VRC_CTA_INIT_COUNT
	.align		4
.L_23:
        /*008c*/ 	.byte	0x02, 0x4a
	.zero		1
	.zero		1


	//----- nvinfo : EIATTR_EXIT_INSTR_OFFSETS
	.align		4
        /*0090*/ 	.byte	0x04, 0x1c
        /*0092*/ 	.short	(.L_25 - .L_24)


	//   ....[0]....
.L_24:
        /*0094*/ 	.word	0x00000130


	//   ....[1]....
        /*0098*/ 	.word	0x00002060


	//   ....[2]....
        /*009c*/ 	.word	0x00002340


	//   ....[3]....
        /*00a0*/ 	.word	0x000024d0


	//   ....[4]....
        /*00a4*/ 	.word	0x00002610


	//   ....[5]....
        /*00a8*/ 	.word	0x000026e0


	//----- nvinfo : EIATTR_CRS_STACK_SIZE
	.align		4
.L_25:
        /*00ac*/ 	.byte	0x04, 0x1e
        /*00ae*/ 	.short	(.L_27 - .L_26)
.L_26:
        /*00b0*/ 	.word	0x00000000


	//----- nvinfo : EIATTR_CBANK_PARAM_SIZE
	.align		4
.L_27:
        /*00b4*/ 	.byte	0x03, 0x19
        /*00b6*/ 	.short	0x0024


	//----- nvinfo : EIATTR_PARAM_CBANK
	.align		4
        /*00b8*/ 	.byte	0x04, 0x0a
        /*00ba*/ 	.short	(.L_29 - .L_28)
	.align		4
.L_28:
        /*00bc*/ 	.word	index@(.nv.constant0._Z12mod_CENTRISTP8PPMPixelS0_iiPii)
        /*00c0*/ 	.short	0x0380
        /*00c2*/ 	.short	0x0024


	//----- nvinfo : EIATTR_SW_WAR
	.align		4
.L_29:
        /*00c4*/ 	.byte	0x04, 0x36
        /*00c6*/ 	.short	(.L_31 - .L_30)
.L_30:
        /*00c8*/ 	.word	0x00000008
.L_31:


//--------------------- .nv.callgraph             --------------------------
	.section	.nv.callgraph,"",@"SHT_CUDA_CALLGRAPH"
	.align	4
	.sectionentsize	8
	.align		4
        /*0000*/ 	.word	0x00000000
	.align		4
        /*0004*/ 	.word	0xffffffff
	.align		4
        /*0008*/ 	.word	0x00000000
	.align		4
        /*000c*/ 	.word	0xfffffffe
	.align		4
        /*0010*/ 	.word	0x00000000
	.align		4
        /*0014*/ 	.word	0xfffffffd
	.align		4
        /*0018*/ 	.word	0x00000000
	.align		4
        /*001c*/ 	.word	0xfffffffc


//--------------------- .text._Z12mod_CENTRISTP8PPMPixelS0_iiPii --------------------------
	.section	.text._Z12mod_CENTRISTP8PPMPixelS0_iiPii,"ax",@progbits
	.align	128
        .global         _Z12mod_CENTRISTP8PPMPixelS0_iiPii
        .type           _Z12mod_CENTRISTP8PPMPixelS0_iiPii,@function
        .size           _Z12mod_CENTRISTP8PPMPixelS0_iiPii,(.L_x_73 - _Z12mod_CENTRISTP8PPMPixelS0_iiPii)
        .other          _Z12mod_CENTRISTP8PPMPixelS0_iiPii,@"STO_CUDA_ENTRY STV_DEFAULT"
_Z12mod_CENTRISTP8PPMPixelS0_iiPii:
.text._Z12mod_CENTRISTP8PPMPixelS0_iiPii:
[----:B------:R-:W0:Y:S01]  /*0000*/  LDC R1, c[0x0][0x37c] ;  /* 0x0000df00ff017b82 */ /* 0x000e220000000800 */
[----:B------:R-:W1:Y:S01]  /*0010*/  S2R R13, SR_TID.X ;  /* 0x00000000000d7919 */ /* 0x000e620000002100 */
[----:B------:R-:W2:Y:S06]  /*0020*/  LDCU UR4, c[0x0][0x3a0] ;  /* 0x00007400ff0477ac */ /* 0x000eac0008000800 */
[----:B------:R-:W3:Y:S01]  /*0030*/  LDC.64 R6, c[0x0][0x390] ;  /* 0x0000e400ff067b82 */ /* 0x000ee20000000a00 */
[----:B------:R-:W1:Y:S01]  /*0040*/  S2R R12, SR_TID.Y ;  /* 0x00000000000c7919 */ /* 0x000e620000002200 */
[----:B------:R-:W4:Y:S01]  /*0050*/  S2R R5, SR_CTAID.Y ;  /* 0x0000000000057919 */ /* 0x000f220000002600 */
[----:B------:R-:W5:Y:S01]  /*0060*/  S2R R2, SR_CTAID.X ;  /* 0x0000000000027919 */ /* 0x000f620000002500 */
[----:B-1----:R-:W-:-:S02]  /*0070*/  IMAD R11, R12, 0x20, R13 ;  /* 0x000000200c0b7824 */ /* 0x002fc400078e020d */
[----:B----4-:R-:W-:-:S03]  /*0080*/  IMAD R10, R5, 0x20, R12 ;  /* 0x00000020050a7824 */ /* 0x010fc600078e020c */
[----:B--2---:R-:W-:Y:S01]  /*0090*/  ISETP.GE.AND P1, PT, R11, UR4, PT ;  /* 0x000000040b007c0c */ /* 0x004fe2000bf26270 */
[----:B-----5:R-:W-:Y:S01]  /*00a0*/  IMAD R9, R2, 0x20, R13 ;  /* 0x0000002002097824 */ /* 0x020fe200078e020d */
[----:B---3--:R-:W-:-:S04]  /*00b0*/  ISETP.GE.AND P0, PT, R10, R7, PT ;  /* 0x000000070a00720c */ /* 0x008fc80003f06270 */
[----:B------:R-:W-:-:S07]  /*00c0*/  ISETP.GE.OR P0, PT, R9, R6, P0 ;  /* 0x000000060900720c */ /* 0x000fce0000706670 */
[----:B------:R-:W1:Y:S01]  /*00d0*/  @!P1 S2R R3, SR_CgaCtaId ;  /* 0x0000000000039919 */ /* 0x000e620000008800 */
[----:B------:R-:W-:-:S04]  /*00e0*/  @!P1 MOV R0, 0x400 ;  /* 0x0000040000009802 */ /* 0x000fc80000000f00 */
[----:B-1----:R-:W-:-:S05]  /*00f0*/  @!P1 LEA R0, R3, R0, 0x18 ;  /* 0x0000000003009211 */ /* 0x002fca00078ec0ff */
[----:B------:R-:W-:-:S05]  /*0100*/  @!P1 IMAD R0, R11, 0x4, R0 ;  /* 0x000000040b009824 */ /* 0x000fca00078e0200 */
[----:B------:R1:W-:Y:S01]  /*0110*/  @!P1 STS [R0], RZ ;  /* 0x000000ff00009388 */ /* 0x0003e20000000800 */
[----:B------:R-:W-:Y:S06]  /*0120*/  BAR.SYNC.DEFER_BLOCKING 0x0 ;  /* 0x0000000000007b1d */ /* 0x000fec0000010000 */
[----:B0-----:R-:W-:Y:S05]  /*0130*/  @P0 EXIT ;  /* 0x000000000000094d */ /* 0x001fea0003800000 */
[----:B------:R-:W0:Y:S01]  /*0140*/  LDC.64 R4, c[0x0][0x388] ;  /* 0x0000e200ff047b82 */ /* 0x000e220000000a00 */
[----:B------:R-:W1:Y:S01]  /*0150*/  LDCU.64 UR6, c[0x0][0x358] ;  /* 0x00006b00ff0677ac */ /* 0x000e620008000a00 */
[----:B------:R-:W-:-:S04]  /*0160*/  IMAD R3, R10, R6, R9 ;  /* 0x000000060a037224 */ /* 0x000fc800078e0209 */
[----:B0-----:R-:W-:-:S05]  /*0170*/  IMAD.WIDE R2, R3, 0x3, R4 ;  /* 0x0000000303027825 */ /* 0x001fca00078e0204 */
[----:B-1----:R-:W2:Y:S04]  /*0180*/  LDG.E.U8 R0, desc[UR6][R2.64+0x1] ;  /* 0x0000010602007981 */ /* 0x002ea8000c1e1100 */
[----:B------:R-:W2:Y:S04]  /*0190*/  LDG.E.U8 R15, desc[UR6][R2.64] ;  /* 0x00000006020f7981 */ /* 0x000ea8000c1e1100 */
[----:B------:R-:W3:Y:S01]  /*01a0*/  LDG.E.U8 R8, desc[UR6][R2.64+0x2] ;  /* 0x0000020602087981 */ /* 0x000ee2000c1e1100 */
[----:B------:R-:W0:Y:S01]  /*01b0*/  S2UR UR5, SR_CgaCtaId ;  /* 0x00000000000579c3 */ /* 0x000e220000008800 */
[----:B------:R-:W-:Y:S01]  /*01c0*/  PRMT R17, R1, 0x3340, R1 ;  /* 0x0000334001117816 */ /* 0x000fe20000000001 */
[----:B------:R-:W-:Y:S01]  /*01d0*/  UMOV UR4, 0x400 ;  /* 0x0000040000047882 */ /* 0x000fe20000000000 */
[----:B------:R-:W-:Y:S01]  /*01e0*/  VIADD R7, R7, 0xfffffffe ;  /* 0xfffffffe07077836 */ /* 0x000fe20000000000 */
[----:B------:R-:W-:Y:S01]  /*01f0*/  BSSY.RECONVERGENT B0, `(.L_x_0) ;  /* 0x00001e2000007945 */ /* 0x000fe20003800200 */
[----:B------:R-:W-:-:S03]  /*0200*/  IMAD.U32 R14, RZ, RZ, UR4 ;  /* 0x00000004ff0e7e24 */ /* 0x000fc6000f8e00ff */
[----:B------:R-:W-:Y:S01]  /*0210*/  ISETP.GE.AND P0, PT, R10, R7, PT ;  /* 0x000000070a00720c */ /* 0x000fe20003f06270 */
[----:B------:R-:W-:Y:S01]  /*0220*/  VIADD R16, R14, 0x800 ;  /* 0x000008000e107836 */ /* 0x000fe20000000000 */
[----:B--2---:R-:W-:Y:S01]  /*0230*/  PRMT R0, R15, 0x3340, R0 ;  /* 0x000033400f007816 */ /* 0x004fe20000000000 */
[----:B0-----:R-:W-:-:S03]  /*0240*/  IMAD.U32 R15, RZ, RZ, UR5 ;  /* 0x00000005ff0f7e24 */ /* 0x001fc6000f8e00ff */
[----:B------:R-:W-:Y:S01]  /*0250*/  PRMT R17, R0, 0x5410, R17 ;  /* 0x0000541000117816 */ /* 0x000fe20000000011 */
[----:B------:R-:W-:Y:S01]  /*0260*/  IMAD.MOV.U32 R0, RZ, RZ, 0x24b012b ;  /* 0x024b012bff007424 */ /* 0x000fe200078e00ff */
[----:B------:R-:W-:-:S03]  /*0270*/  LEA R19, R15, R16, 0x18 ;  /* 0x000000100f137211 */ /* 0x000fc600078ec0ff */
[----:B------:R-:W-:Y:S02]  /*0280*/  IDP.2A.LO.U16.U8 R17, R0, R17, RZ ;  /* 0x0000001100117226 */ /* 0x000fe400000010ff */
[----:B------:R-:W-:Y:S02]  /*0290*/  IMAD R18, R12, 0x20, R19 ;  /* 0x000000200c127824 */ /* 0x000fe400078e0213 */
[----:B---3--:R-:W-:-:S04]  /*02a0*/  IMAD R8, R8, 0x72, R17 ;  /* 0x0000007208087824 */ /* 0x008fc800078e0211 */
[----:B------:R-:W-:-:S04]  /*02b0*/  IMAD.HI.U32 R16, R8, 0x10624dd3, RZ ;  /* 0x10624dd308107827 */ /* 0x000fc800078e00ff */
[----:B------:R-:W-:Y:S01]  /*02c0*/  IMAD.IADD R8, R18, 0x1, R13 ;  /* 0x0000000112087824 */ /* 0x000fe200078e020d */
[----:B------:R-:W-:Y:S01]  /*02d0*/  SHF.R.U32.HI R17, RZ, 0x6, R16 ;  /* 0x00000006ff117819 */ /* 0x000fe20000011610 */
[----:B------:R-:W-:-:S04]  /*02e0*/  VIADD R16, R6, 0xfffffffe ;  /* 0xfffffffe06107836 */ /* 0x000fc80000000000 */
[----:B------:R0:W-:Y:S01]  /*02f0*/  STS.U8 [R8], R17 ;  /* 0x0000001108007388 */ /* 0x0001e20000000000 */
[----:B------:R-:W-:Y:S01]  /*0300*/  BAR.SYNC.DEFER_BLOCKING 0x0 ;  /* 0x0000000000007b1d */ /* 0x000fe20000010000 */
[----:B------:R-:W-:-:S13]  /*0310*/  ISETP.GE.OR P0, PT, R9, R16, P0 ;  /* 0x000000100900720c */ /* 0x000fda0000706670 */
[----:B0-----:R-:W-:Y:S05]  /*0320*/  @P0 BRA `(.L_x_1) ;  /* 0x0000001c00380947 */ /* 0x001fea0003800000 */
[C---:B------:R-:W-:Y:S01]  /*0330*/  LOP3.LUT R7, R12.reuse, R13, RZ, 0xfc, !PT ;  /* 0x0000000d0c077212 */ /* 0x040fe200078efcff */
[----:B------:R-:W-:Y:S01]  /*0340*/  BSSY.RECONVERGENT B1, `(.L_x_2) ;  /* 0x0000012000017945 */ /* 0x000fe20003800200 */
[----:B------:R-:W-:Y:S02]  /*0350*/  ISETP.GE.U32.AND P3, PT, R13, 0x1f, PT ;  /* 0x0000001f0d00780c */ /* 0x000fe40003f66070 */
[----:B------:R-:W-:Y:S02]  /*0360*/  LOP3.LUT P1, R7, R7, 0x3e0, RZ, 0xc0, !PT ;  /* 0x000003e007077812 */ /* 0x000fe4000782c0ff */
[----:B------:R-:W-:-:S11]  /*0370*/  ISETP.LT.U32.AND P0, PT, R12, 0x20, !P3 ;  /* 0x000000200c00780c */ /* 0x000fd60005f01070 */
[----:B------:R-:W0:Y:S02]  /*0380*/  @!P1 LDS.U8 R14, [R8] ;  /* 0x00000000080e9984 */ /* 0x000e240000000000 */
[----:B0-----:R-:W-:Y:S01]  /*0390*/  @!P1 I2FP.F32.U32 R14, R14 ;  /* 0x0000000e000e9245 */ /* 0x001fe20000201000 */
[----:B------:R-:W-:Y:S06]  /*03a0*/  @!P1 BRA `(.L_x_3) ;  /* 0x00000000002c9947 */ /* 0x000fec0003800000 */
[----:B------:R-:W2:Y:S04]  /*03b0*/  LDG.E.U8 R14, desc[UR6][R2.64+0x1] ;  /* 0x00000106020e7981 */ /* 0x000ea8000c1e1100 */
[----:B------:R-:W2:Y:S04]  /*03c0*/  LDG.E.U8 R15, desc[UR6][R2.64] ;  /* 0x00000006020f7981 */ /* 0x000ea8000c1e1100 */
[----:B------:R-:W3:Y:S01]  /*03d0*/  LDG.E.U8 R18, desc[UR6][R2.64+0x2] ;  /* 0x0000020602127981 */ /* 0x000ee2000c1e1100 */
[----:B------:R-:W-:Y:S02]  /*03e0*/  PRMT R17, R0, 0x3340, R0 ;  /* 0x0000334000117816 */ /* 0x000fe40000000000 */
[----:B--2---:R-:W-:-:S04]  /*03f0*/  PRMT R14, R15, 0x3340, R14 ;  /* 0x000033400f0e7816 */ /* 0x004fc8000000000e */
[----:B------:R-:W-:-:S05]  /*0400*/  PRMT R17, R14, 0x5410, R17 ;  /* 0x000054100e117816 */ /* 0x000fca0000000011 */
[----:B------:R-:W-:-:S04]  /*0410*/  IDP.2A.LO.U16.U8 R17, R0, R17, RZ ;  /* 0x0000001100117226 */ /* 0x000fc800000010ff */
[----:B---3--:R-:W-:-:S04]  /*0420*/  IMAD R17, R18, 0x72, R17 ;  /* 0x0000007212117824 */ /* 0x008fc800078e0211 */
[----:B------:R-:W-:-:S05]  /*0430*/  IMAD.HI.U32 R17, R17, 0x10624dd3, RZ ;  /* 0x10624dd311117827 */ /* 0x000fca00078e00ff */
[----:B------:R-:W-:-:S04]  /*0440*/  SHF.R.U32.HI R17, RZ, 0x6, R17 ;  /* 0x00000006ff117819 */ /* 0x000fc80000011611 */
[----:B------:R-:W-:-:S07]  /*0450*/  I2FP.F32.U32 R14, R17 ;  /* 0x00000011000e7245 */ /* 0x000fce0000201000 */
.L_x_3:
[----:B------:R-:W-:Y:S05]  /*0460*/  BSYNC.RECONVERGENT B1 ;  /* 0x0000000000017941 */ /* 0x000fea0003800200 */
.L_x_2:
[----:B------:R-:W-:Y:S04]  /*0470*/  BSSY.RECONVERGENT B1, `(.L_x_4) ;  /* 0x0000010000017945 */ /* 0x000fe80003800200 */
[----:B------:R-:W-:Y:S05]  /*0480*/  @P0 BRA `(.L_x_5) ;  /* 0x0000000000300947 */ /* 0x000fea0003800000 */
        /* <DEDUP_REMOVED lines=10> */
[----:B------:R-:W-:Y:S01]  /*0530*/  I2FP.F32.U32 R15, R15 ;  /* 0x0000000f000f7245 */ /* 0x000fe20000201000 */
[----:B------:R-:W-:Y:S06]  /*0540*/  BRA `(.L_x_6) ;  /* 0x0000000000087947 */ /* 0x000fec0003800000 */
.L_x_5:
[----:B------:R-:W0:Y:S02]  /*0550*/  LDS.U8 R15, [R8+0x1] ;  /* 0x00000100080f7984 */ /* 0x000e240000000000 */
[----:B0-----:R-:W-:-:S07]  /*0560*/  I2FP.F32.U32 R15, R15 ;  /* 0x0000000f000f7245 */ /* 0x001fce0000201000 */
.L_x_6:
[----:B------:R-:W-:Y:S05]  /*0570*/  BSYNC.RECONVERGENT B1 ;  /* 0x0000000000017941 */ /* 0x000fea0003800200 */
.L_x_4:
[----:B------:R-:W-:Y:S01]  /*0580*/  ISETP.GE.U32.AND P1, PT, R13, 0x1e, PT ;  /* 0x0000001e0d00780c */ /* 0x000fe20003f26070 */
[----:B------:R-:W-:Y:S01]  /*0590*/  BSSY.RECONVERGENT B1, `(.L_x_7) ;  /* 0x0000012000017945 */ /* 0x000fe20003800200 */
[----:B------:R-:W-:Y:S01]  /*05a0*/  ISETP.LT.U32.AND P2, PT, R12, 0x20, PT ;  /* 0x000000200c00780c */ /* 0x000fe20003f41070 */
[----:B------:R-:W-:-:S12]  /*05b0*/  FADD R20, R15, R14 ;  /* 0x0000000e0f147221 */ /* 0x000fd80000000000 */
[----:B------:R-:W-:Y:S05]  /*05c0*/  @!P1 BRA P2, `(.L_x_8) ;  /* 0x0000000000309947 */ /* 0x000fea0001000000 */
        /* <DEDUP_REMOVED lines=12> */
.L_x_8:
[----:B------:R-:W0:Y:S02]  /*0690*/  LDS.U8 R19, [R8+0x2] ;  /* 0x0000020008137984 */ /* 0x000e240000000000 */
[----:B0-----:R-:W-:-:S07]  /*06a0*/  I2FP.F32.U32 R19, R19 ;  /* 0x0000001300137245 */ /* 0x001fce0000201000 */
.L_x_9:
[----:B------:R-:W-:Y:S05]  /*06b0*/  BSYNC.RECONVERGENT B1 ;  /* 0x0000000000017941 */ /* 0x000fea0003800200 */
.L_x_7:
[----:B------:R-:W-:Y:S01]  /*06c0*/  ISETP.GE.U32.AND P2, PT, R13, 0x20, PT ;  /* 0x000000200d00780c */ /* 0x000fe20003f46070 */
[----:B------:R-:W-:Y:S01]  /*06d0*/  BSSY.RECONVERGENT B1, `(.L_x_10) ;  /* 0x0000014000017945 */ /* 0x000fe20003800200 */
[----:B------:R-:W-:Y:S01]  /*06e0*/  ISETP.LT.U32.AND P4, PT, R12, 0x1f, PT ;  /* 0x0000001f0c00780c */ /* 0x000fe20003f81070 */
[----:B------:R-:W-:Y:S01]  /*06f0*/  FADD R19, R20, R19 ;  /* 0x0000001314137221 */ /* 0x000fe20000000000 */
[----:B------:R-:W-:-:S11]  /*0700*/  IMAD R18, R10, R6, R6 ;  /* 0x000000060a127224 */ /* 0x000fd600078e0206 */
[----:B------:R-:W-:Y:S05]  /*0710*/  @!P2 BRA P4, `(.L_x_11) ;  /* 0x000000000034a947 */ /* 0x000fea0002000000 */
[----:B------:R-:W-:-:S05]  /*0720*/  IMAD.WIDE R14, R6, 0x3, R2 ;  /* 0x00000003060e7825 */ /* 0x000fca00078e0202 */
        /* <DEDUP_REMOVED lines=12> */
.L_x_11:
[----:B------:R-:W0:Y:S02]  /*07f0*/  LDS.U8 R20, [R8+0x20] ;  /* 0x0000200008147984 */ /* 0x000e240000000000 */
[----:B0-----:R-:W-:-:S07]  /*0800*/  I2FP.F32.U32 R20, R20 ;  /* 0x0000001400147245 */ /* 0x001fce0000201000 */
.L_x_12:
[----:B------:R-:W-:Y:S05]  /*0810*/  BSYNC.RECONVERGENT B1 ;  /* 0x0000000000017941 */ /* 0x000fea0003800200 */
.L_x_10:
[----:B------:R-:W-:Y:S01]  /*0820*/  VIMNMX.U32 R17, PT, PT, R13, R12, !PT ;  /* 0x0000000c0d117248 */ /* 0x000fe20007fe0000 */
[----:B------:R-:W-:Y:S01]  /*0830*/  BSSY.RECONVERGENT B1, `(.L_x_13) ;  /* 0x0000018000017945 */ /* 0x000fe20003800200 */
[----:B------:R-:W-:Y:S02]  /*0840*/  FADD R19, R19, R20 ;  /* 0x0000001413137221 */ /* 0x000fe40000000000 */
[----:B------:R-:W-:-:S13]  /*0850*/  ISETP.GE.U32.AND P4, PT, R17, 0x1f, PT ;  /* 0x0000001f1100780c */ /* 0x000fda0003f86070 */
[----:B------:R-:W-:Y:S05]  /*0860*/  @!P4 BRA `(.L_x_14) ;  /* 0x000000000048c947 */ /* 0x000fea0003800000 */
[----:B------:R-:W-:Y:S02]  /*0870*/  SHF.R.S32.HI R15, RZ, 0x1f, R9 ;  /* 0x0000001fff0f7819 */ /* 0x000fe40000011409 */
[----:B------:R-:W-:-:S04]  /*0880*/  IADD3 R21, P4, PT, R9, R18, RZ ;  /* 0x0000001209157210 */ /* 0x000fc80007f9e0ff */
[----:B------:R-:W-:Y:S01]  /*0890*/  LEA.HI.X.SX32 R20, R18, R15, 0x1, P4 ;  /* 0x0000000f12147211 */ /* 0x000fe200020f0eff */
[----:B------:R-:W-:-:S04]  /*08a0*/  IMAD.WIDE.U32 R14, R21, 0x3, R4 ;  /* 0x00000003150e7825 */ /* 0x000fc800078e0004 */
[----:B------:R-:W-:-:S04]  /*08b0*/  IMAD R21, R20, 0x3, RZ ;  /* 0x0000000314157824 */ /* 0x000fc800078e02ff */
[----:B------:R-:W-:-:S05]  /*08c0*/  IMAD.IADD R15, R15, 0x1, R21 ;  /* 0x000000010f0f7824 */ /* 0x000fca00078e0215 */
        /* <DEDUP_REMOVED lines=12> */
.L_x_14:
[----:B------:R-:W0:Y:S02]  /*0990*/  LDS.U8 R22, [R8+0x21] ;  /* 0x0000210008167984 */ /* 0x000e240000000000 */
[----:B0-----:R-:W-:-:S07]  /*09a0*/  I2FP.F32.U32 R22, R22 ;  /* 0x0000001600167245 */ /* 0x001fce0000201000 */
.L_x_15:
[----:B------:R-:W-:Y:S05]  /*09b0*/  BSYNC.RECONVERGENT B1 ;  /* 0x0000000000017941 */ /* 0x000fea0003800200 */
.L_x_13:
[----:B------:R-:W-:Y:S01]  /*09c0*/  ISETP.LT.U32.AND P1, PT, R12, 0x1f, !P1 ;  /* 0x0000001f0c00780c */ /* 0x000fe20004f21070 */
[----:B------:R-:W-:Y:S01]  /*09d0*/  BSSY.RECONVERGENT B1, `(.L_x_16) ;  /* 0x0000017000017945 */ /* 0x000fe20003800200 */
[----:B------:R-:W-:-:S11]  /*09e0*/  FADD R19, R19, R22 ;  /* 0x0000001613137221 */ /* 0x000fd60000000000 */
[----:B------:R-:W-:Y:S05]  /*09f0*/  @P1 BRA `(.L_x_17) ;  /* 0x0000000000481947 */ /* 0x000fea0003800000 */
        /* <DEDUP_REMOVED lines=18> */
.L_x_17:
[----:B------:R-:W0:Y:S02]  /*0b20*/  LDS.U8 R22, [R8+0x22] ;  /* 0x0000220008167984 */ /* 0x000e240000000000 */
[----:B0-----:R-:W-:-:S07]  /*0b30*/  I2FP.F32.U32 R22, R22 ;  /* 0x0000001600167245 */ /* 0x001fce0000201000 */
.L_x_18:
[----:B------:R-:W-:Y:S05]  /*0b40*/  BSYNC.RECONVERGENT B1 ;  /* 0x0000000000017941 */ /* 0x000fea0003800200 */
.L_x_16:
[----:B------:R-:W-:Y:S01]  /*0b50*/  ISETP.LT.U32.AND P2, PT, R12, 0x1e, !P2 ;  /* 0x0000001e0c00780c */ /* 0x000fe20005741070 */
[----:B------:R-:W-:Y:S01]  /*0b60*/  BSSY.RECONVERGENT B1, `(.L_x_19) ;  /* 0x0000014000017945 */ /* 0x000fe20003800200 */
[----:B------:R-:W-:Y:S01]  /*0b70*/  FADD R19, R19, R22 ;  /* 0x0000001613137221 */ /* 0x000fe20000000000 */
[----:B------:R-:W-:-:S10]  /*0b80*/  IMAD.IADD R6, R18, 0x1, R6 ;  /* 0x0000000112067824 */ /* 0x000fd400078e0206 */
[----:B------:R-:W-:Y:S05]  /*0b90*/  @P2 BRA `(.L_x_20) ;  /* 0x0000000000382947 */ /* 0x000fea0003800000 */
[----:B------:R-:W-:-:S04]  /*0ba0*/  IMAD.IADD R15, R9, 0x1, R6 ;  /* 0x00000001090f7824 */ /* 0x000fc800078e0206 */
        /* <DEDUP_REMOVED lines=13> */
.L_x_20:
[----:B------:R-:W0:Y:S02]  /*0c80*/  LDS.U8 R22, [R8+0x40] ;  /* 0x0000400008167984 */ /* 0x000e240000000000 */
[----:B0-----:R-:W-:-:S07]  /*0c90*/  I2FP.F32.U32 R22, R22 ;  /* 0x0000001600167245 */ /* 0x001fce0000201000 */
.L_x_21:
[----:B------:R-:W-:Y:S05]  /*0ca0*/  BSYNC.RECONVERGENT B1 ;  /* 0x0000000000017941 */ /* 0x000fea0003800200 */
.L_x_19:
        /* <DEDUP_REMOVED lines=22> */
.L_x_23:
[----:B------:R-:W0:Y:S02]  /*0e10*/  LDS.U8 R22, [R8+0x41] ;  /* 0x0000410008167984 */ /* 0x000e240000000000 */
[----:B0-----:R-:W-:-:S07]  /*0e20*/  I2FP.F32.U32 R22, R22 ;  /* 0x0000001600167245 */ /* 0x001fce0000201000 */
.L_x_24:
[----:B------:R-:W-:Y:S05]  /*0e30*/  BSYNC.RECONVERGENT B1 ;  /* 0x0000000000017941 */ /* 0x000fea0003800200 */
.L_x_22:
[----:B------:R-:W-:Y:S01]  /*0e40*/  ISETP.GE.U32.AND P4, PT, R17, 0x1e, PT ;  /* 0x0000001e1100780c */ /* 0x000fe20003f86070 */
[----:B------:R-:W-:Y:S01]  /*0e50*/  BSSY.RECONVERGENT B1, `(.L_x_25) ;  /* 0x0000017000017945 */ /* 0x000fe20003800200 */
[----:B------:R-:W-:-:S11]  /*0e60*/  FADD R19, R19, R22 ;  /* 0x0000001613137221 */ /* 0x000fd60000000000 */
[----:B------:R-:W-:Y:S05]  /*0e70*/  @!P4 BRA `(.L_x_26) ;  /* 0x000000000048c947 */ /* 0x000fea0003800000 */
[----:B------:R-:W-:Y:S02]  /*0e80*/  IADD3 R15, P5, PT, R9, R6, RZ ;  /* 0x00000006090f7210 */ /* 0x000fe40007fbe0ff */
[----:B------:R-:W-:-:S03]  /*0e90*/  SHF.R.S32.HI R14, RZ, 0x1f, R6 ;  /* 0x0000001fff0e7819 */ /* 0x000fc60000011406 */
[----:B------:R-:W-:Y:S01]  /*0ea0*/  IMAD.WIDE.U32 R4, R15, 0x3, R4 ;  /* 0x000000030f047825 */ /* 0x000fe200078e0004 */
[----:B------:R-:W-:-:S05]  /*0eb0*/  LEA.HI.X.SX32 R14, R9, R14, 0x1, P5 ;  /* 0x0000000e090e7211 */ /* 0x000fca00028f0eff */
        /* <DEDUP_REMOVED lines=14> */
.L_x_26:
[----:B------:R-:W0:Y:S02]  /*0fa0*/  LDS.U8 R0, [R8+0x42] ;  /* 0x0000420008007984 */ /* 0x000e240000000000 */
[----:B0-----:R-:W-:-:S07]  /*0fb0*/  I2FP.F32.U32 R0, R0 ;  /* 0x0000000000007245 */ /* 0x001fce0000201000 */
.L_x_27:
[----:B------:R-:W-:Y:S05]  /*0fc0*/  BSYNC.RECONVERGENT B1 ;  /* 0x0000000000017941 */ /* 0x000fea0003800200 */
.L_x_25:
[----:B------:R-:W-:Y:S01]  /*0fd0*/  FADD R0, R19, R0 ;  /* 0x0000000013007221 */ /* 0x000fe20000000000 */
[----:B------:R-:W-:Y:S01]  /*0fe0*/  IMAD.MOV.U32 R5, RZ, RZ, 0x3de38e39 ;  /* 0x3de38e39ff057424 */ /* 0x000fe200078e00ff */
[----:B------:R-:W-:Y:S01]  /*0ff0*/  ISETP.NE.AND P5, PT, R7, RZ, PT ;  /* 0x000000ff0700720c */ /* 0x000fe20003fa5270 */
[----:B------:R-:W-:Y:S01]  /*1000*/  IMAD.MOV.U32 R4, RZ, RZ, 0x41100000 ;  /* 0x41100000ff047424 */ /* 0x000fe200078e00ff */
[----:B------:R-:W0:Y:S01]  /*1010*/  FCHK P6, R0, 9 ;  /* 0x4110000000007902 */ /* 0x000e2200000c0000 */
[----:B------:R-:W-:Y:S02]  /*1020*/  BSSY.RECONVERGENT B2, `(.L_x_28) ;  /* 0x000000a000027945 */ /* 0x000fe40003800200 */
[----:B------:R-:W-:-:S04]  /*1030*/  FFMA R4, R5, -R4, 1 ;  /* 0x3f80000005047423 */ /* 0x000fc80000000804 */
[----:B------:R-:W-:-:S04]  /*1040*/  FFMA R5, R4, R5, 0.11111111193895339966 ;  /* 0x3de38e3904057423 */ /* 0x000fc80000000005 */
[----:B------:R-:W-:-:S04]  /*1050*/  FFMA R4, R0, R5, RZ ;  /* 0x0000000500047223 */ /* 0x000fc800000000ff */
[----:B------:R-:W-:-:S04]  /*1060*/  FFMA R7, R4, -9, R0 ;  /* 0xc110000004077823 */ /* 0x000fc80000000000 */
[----:B------:R-:W-:Y:S01]  /*1070*/  FFMA R7, R5, R7, R4 ;  /* 0x0000000705077223 */ /* 0x000fe20000000004 */
[----:B0-----:R-:W-:Y:S06]  /*1080*/  @!P6 BRA `(.L_x_29) ;  /* 0x00000000000ce947 */ /* 0x001fec0003800000 */
[----:B------:R-:W-:-:S07]  /*1090*/  MOV R4, 0x10b0 ;  /* 0x000010b000047802 */ /* 0x000fce0000000f00 */
[----:B------:R-:W-:Y:S05]  /*10a0*/  CALL.REL.NOINC `($__internal_0_$__cuda_sm3x_div_rn_noftz_f32_slowpath) ;  /* 0x0000001400907944 */ /* 0x000fea0003c00000 */
[----:B------:R-:W-:-:S07]  /*10b0*/  IMAD.MOV.U32 R7, RZ, RZ, R0 ;  /* 0x000000ffff077224 */ /* 0x000fce00078e0000 */
.L_x_29:
[----:B------:R-:W-:Y:S05]  /*10c0*/  BSYNC.RECONVERGENT B2 ;  /* 0x0000000000027941 */ /* 0x000fea0003800200 */
.L_x_28:
[----:B------:R-:W0:Y:S01]  /*10d0*/  @!P5 LDS.U8 R14, [R8] ;  /* 0x00000000080ed984 */ /* 0x000e220000000000 */
[----:B------:R-:W-:Y:S01]  /*10e0*/  F2F.F64.F32 R4, R7 ;  /* 0x0000000700047310 */ /* 0x000fe20000201800 */
[----:B------:R-:W-:Y:S07]  /*10f0*/  BSSY.RECONVERGENT B1, `(.L_x_30) ;  /* 0x0000011000017945 */ /* 0x000fee0003800200 */
[----:B0-----:R-:W0:Y:S02]  /*1100*/  @!P5 I2F.F64.U16 R14, R14 ;  /* 0x0000000e000ed312 */ /* 0x001e240000101800 */
[----:B0-----:R-:W-:Y:S01]  /*1110*/  @!P5 DSETP.LE.AND P6, PT, R4, R14, PT ;  /* 0x0000000e0400d22a */ /* 0x001fe20003fc3000 */
[----:B------:R-:W-:-:S13]  /*1120*/  @!P5 BRA `(.L_x_31) ;  /* 0x000000000034d947 */ /* 0x000fda0003800000 */
[----:B------:R-:W2:Y:S04]  /*1130*/  LDG.E.U8 R0, desc[UR6][R2.64+0x1] ;  /* 0x0000010602007981 */ /* 0x000ea8000c1e1100 */
[----:B------:R-:W2:Y:S04]  /*1140*/  LDG.E.U8 R15, desc[UR6][R2.64] ;  /* 0x00000006020f7981 */ /* 0x000ea8000c1e1100 */
[----:B------:R-:W3:Y:S01]  /*1150*/  LDG.E.U8 R21, desc[UR6][R2.64+0x2] ;  /* 0x0000020602157981 */ /* 0x000ee2000c1e1100 */
[----:B------:R-:W-:Y:S02]  /*1160*/  PRMT R19, R1, 0x3340, R1 ;  /* 0x0000334001137816 */ /* 0x000fe40000000001 */
[----:B--2---:R-:W-:Y:S01]  /*1170*/  PRMT R0, R15, 0x3340, R0 ;  /* 0x000033400f007816 */ /* 0x004fe20000000000 */
[----:B------:R-:W-:-:S03]  /*1180*/  IMAD.MOV.U32 R15, RZ, RZ, 0x24b012b ;  /* 0x024b012bff0f7424 */ /* 0x000fc600078e00ff */
[----:B------:R-:W-:-:S05]  /*1190*/  PRMT R0, R0, 0x5410, R19 ;  /* 0x0000541000007816 */ /* 0x000fca0000000013 */
[----:B------:R-:W-:-:S04]  /*11a0*/  IDP.2A.LO.U16.U8 R0, R15, R0, RZ ;  /* 0x000000000f007226 */ /* 0x000fc800000010ff */
[----:B---3--:R-:W-:-:S04]  /*11b0*/  IMAD R0, R21, 0x72, R0 ;  /* 0x0000007215007824 */ /* 0x008fc800078e0200 */
[----:B------:R-:W-:-:S05]  /*11c0*/  IMAD.HI.U32 R0, R0, 0x10624dd3, RZ ;  /* 0x10624dd300007827 */ /* 0x000fca00078e00ff */
[----:B------:R-:W-:-:S04]  /*11d0*/  SHF.R.U32.HI R0, RZ, 0x6, R0 ;  /* 0x00000006ff007819 */ /* 0x000fc80000011600 */
[----:B------:R-:W-:-:S04]  /*11e0*/  I2FP.F32.U32 R0, R0 ;  /* 0x0000000000007245 */ /* 0x000fc80000201000 */
[----:B------:R-:W-:-:S13]  /*11f0*/  FSETP.LE.AND P6, PT, R7, R0, PT ;  /* 0x000000000700720b */ /* 0x000fda0003fc3000 */
.L_x_31:
[----:B------:R-:W-:Y:S05]  /*1200*/  BSYNC.RECONVERGENT B1 ;  /* 0x0000000000017941 */ /* 0x000fea0003800200 */
.L_x_30:
[----:B------:R-:W-:Y:S01]  /*1210*/  BSSY.RECONVERGENT B1, `(.L_x_32) ;  /* 0x0000014000017945 */ /* 0x000fe20003800200 */
[----:B------:R-:W-:-:S03]  /*1220*/  SEL R0, RZ, 0x100, !P6 ;  /* 0x00000100ff007807 */ /* 0x000fc60007000000 */
[----:B------:R-:W-:Y:S05]  /*1230*/  @P0 BRA `(.L_x_33) ;  /* 0x0000000000380947 */ /* 0x000fea0003800000 */
        /* <DEDUP_REMOVED lines=12> */
[----:B------:R-:W-:Y:S01]  /*1300*/  FSETP.LE.AND P0, PT, R7, R14, PT ;  /* 0x0000000e0700720b */ /* 0x000fe20003f03000 */
[----:B------:R-:W-:-:S12]  /*1310*/  BRA `(.L_x_34) ;  /* 0x00000000000c7947 */ /* 0x000fd80003800000 */
.L_x_33:
[----:B------:R-:W0:Y:S02]  /*1320*/  LDS.U8 R14, [R8+0x1] ;  /* 0x00000100080e7984 */ /* 0x000e240000000000 */
[----:B0-----:R-:W0:Y:S02]  /*1330*/  I2F.F64.U16 R14, R14 ;  /* 0x0000000e000e7312 */ /* 0x001e240000101800 */
[----:B0-----:R-:W-:-:S14]  /*1340*/  DSETP.LE.AND P0, PT, R4, R14, PT ;  /* 0x0000000e0400722a */ /* 0x001fdc0003f03000 */
.L_x_34:
[----:B------:R-:W-:Y:S05]  /*1350*/  BSYNC.RECONVERGENT B1 ;  /* 0x0000000000017941 */ /* 0x000fea0003800200 */
.L_x_32:
[----:B------:R-:W-:Y:S01]  /*1360*/  ISETP.GE.U32.AND P5, PT, R13, 0x1e, PT ;  /* 0x0000001e0d00780c */ /* 0x000fe20003fa6070 */
[----:B------:R-:W-:Y:S01]  /*1370*/  BSSY.RECONVERGENT B1, `(.L_x_35) ;  /* 0x0000015000017945 */ /* 0x000fe20003800200 */
[----:B------:R-:W-:Y:S02]  /*1380*/  ISETP.LT.U32.AND P6, PT, R12, 0x20, PT ;  /* 0x000000200c00780c */ /* 0x000fe40003fc1070 */
[----:B------:R-:W-:-:S11]  /*1390*/  SEL R19, RZ, 0x80, !P0 ;  /* 0x00000080ff137807 */ /* 0x000fd60004000000 */
[----:B------:R-:W-:Y:S05]  /*13a0*/  @!P5 BRA P6, `(.L_x_36) ;  /* 0x000000000038d947 */ /* 0x000fea0003000000 */
        /* <DEDUP_REMOVED lines=14> */
.L_x_36:
[----:B------:R-:W0:Y:S02]  /*1490*/  LDS.U8 R14, [R8+0x2] ;  /* 0x00000200080e7984 */ /* 0x000e240000000000 */
[----:B0-----:R-:W0:Y:S02]  /*14a0*/  I2F.F64.U16 R14, R14 ;  /* 0x0000000e000e7312 */ /* 0x001e240000101800 */
[----:B0-----:R-:W-:-:S14]  /*14b0*/  DSETP.LE.AND P0, PT, R4, R14, PT ;  /* 0x0000000e0400722a */ /* 0x001fdc0003f03000 */
.L_x_37:
[----:B------:R-:W-:Y:S05]  /*14c0*/  BSYNC.RECONVERGENT B1 ;  /* 0x0000000000017941 */ /* 0x000fea0003800200 */
.L_x_35:
[----:B------:R-:W-:Y:S01]  /*14d0*/  ISETP.GE.U32.AND P5, PT, R13, 0x20, PT ;  /* 0x000000200d00780c */ /* 0x000fe20003fa6070 */
[----:B------:R-:W-:Y:S01]  /*14e0*/  BSSY.RECONVERGENT B1, `(.L_x_38) ;  /* 0x0000018000017945 */ /* 0x000fe20003800200 */
[----:B------:R-:W-:Y:S02]  /*14f0*/  ISETP.LT.U32.AND P6, PT, R12, 0x1f, PT ;  /* 0x0000001f0c00780c */ /* 0x000fe40003fc1070 */
[----:B------:R-:W-:-:S04]  /*1500*/  SEL R12, RZ, 0x40, !P0 ;  /* 0x00000040ff0c7807 */ /* 0x000fc80004000000 */
[----:B------:R-:W-:-:S07]  /*1510*/  IADD3 R0, PT, PT, R12, R19, R0 ;  /* 0x000000130c007210 */ /* 0x000fce0007ffe000 */
[----:B------:R-:W-:Y:S05]  /*1520*/  @!P5 BRA P6, `(.L_x_39) ;  /* 0x000000000040d947 */ /* 0x000fea0003000000 */
[----:B------:R-:W0:Y:S02]  /*1530*/  LDC R13, c[0x0][0x390] ;  /* 0x0000e400ff0d7b82 */ /* 0x000e240000000800 */
[----:B0-----:R-:W-:-:S05]  /*1540*/  IMAD.WIDE R2, R13, 0x3, R2 ;  /* 0x000000030d027825 */ /* 0x001fca00078e0202 */
        /* <DEDUP_REMOVED lines=14> */
.L_x_39:
[----:B------:R-:W0:Y:S02]  /*1630*/  LDS.U8 R2, [R8+0x20] ;  /* 0x0000200008027984 */ /* 0x000e240000000000 */
[----:B0-----:R-:W0:Y:S02]  /*1640*/  I2F.F64.U16 R2, R2 ;  /* 0x0000000200027312 */ /* 0x001e240000101800 */
[----:B0-----:R-:W-:-:S14]  /*1650*/  DSETP.LE.AND P0, PT, R4, R2, PT ;  /* 0x000000020400722a */ /* 0x001fdc0003f03000 */
.L_x_40:
[----:B------:R-:W-:Y:S05]  /*1660*/  BSYNC.RECONVERGENT B1 ;  /* 0x0000000000017941 */ /* 0x000fea0003800200 */
.L_x_38:
[----:B------:R-:W-:Y:S01]  /*1670*/  ISETP.GE.U32.AND P5, PT, R17, 0x1f, PT ;  /* 0x0000001f1100780c */ /* 0x000fe20003fa6070 */
[----:B------:R-:W-:Y:S01]  /*1680*/  BSSY.RECONVERGENT B1, `(.L_x_41) ;  /* 0x000001b000017945 */ /* 0x000fe20003800200 */
[----:B------:R-:W-:-:S11]  /*1690*/  SEL R13, RZ, 0x20, !P0 ;  /* 0x00000020ff0d7807 */ /* 0x000fd60004000000 */
[----:B------:R-:W-:Y:S05]  /*16a0*/  @!P5 BRA `(.L_x_42) ;  /* 0x000000000054d947 */ /* 0x000fea0003800000 */
[----:B------:R-:W0:Y:S01]  /*16b0*/  LDC.64 R2, c[0x0][0x388] ;  /* 0x0000e200ff027b82 */ /* 0x000e220000000a00 */
[----:B------:R-:W-:Y:S02]  /*16c0*/  IADD3 R17, P0, PT, R9, R18, RZ ;  /* 0x0000001209117210 */ /* 0x000fe40007f1e0ff */
[----:B------:R-:W-:-:S04]  /*16d0*/  SHF.R.S32.HI R15, RZ, 0x1f, R9 ;  /* 0x0000001fff0f7819 */ /* 0x000fc80000011409 */
[----:B------:R-:W-:-:S05]  /*16e0*/  LEA.HI.X.SX32 R15, R18, R15, 0x1, P0 ;  /* 0x0000000f120f7211 */ /* 0x000fca00000f0eff */
[----:B------:R-:W-:Y:S02]  /*16f0*/  IMAD R15, R15, 0x3, RZ ;  /* 0x000000030f0f7824 */ /* 0x000fe400078e02ff */
[----:B0-----:R-:W-:-:S04]  /*1700*/  IMAD.WIDE.U32 R2, R17, 0x3, R2 ;  /* 0x0000000311027825 */ /* 0x001fc800078e0002 */
[----:B------:R-:W-:-:S05]  /*1710*/  IMAD.IADD R3, R3, 0x1, R15 ;  /* 0x0000000103037824 */ /* 0x000fca00078e020f */
        /* <DEDUP_REMOVED lines=14> */
.L_x_42:
[----:B------:R-:W0:Y:S02]  /*1800*/  LDS.U8 R2, [R8+0x21] ;  /* 0x0000210008027984 */ /* 0x000e240000000000 */
[----:B0-----:R-:W0:Y:S02]  /*1810*/  I2F.F64.U16 R2, R2 ;  /* 0x0000000200027312 */ /* 0x001e240000101800 */
[----:B0-----:R-:W-:-:S14]  /*1820*/  DSETP.LE.AND P0, PT, R4, R2, PT ;  /* 0x000000020400722a */ /* 0x001fdc0003f03000 */
.L_x_43:
[----:B------:R-:W-:Y:S05]  /*1830*/  BSYNC.RECONVERGENT B1 ;  /* 0x0000000000017941 */ /* 0x000fea0003800200 */
.L_x_41:
[----:B------:R-:W-:Y:S01]  /*1840*/  SEL R2, RZ, 0x10, !P0 ;  /* 0x00000010ff027807 */ /* 0x000fe20004000000 */
[----:B------:R-:W-:Y:S03]  /*1850*/  BSSY.RECONVERGENT B1, `(.L_x_44) ;  /* 0x000001b000017945 */ /* 0x000fe60003800200 */
[----:B------:R-:W-:Y:S01]  /*1860*/  IADD3 R0, PT, PT, R2, R13, R0 ;  /* 0x0000000d02007210 */ /* 0x000fe20007ffe000 */
[----:B------:R-:W-:Y:S06]  /*1870*/  @P1 BRA `(.L_x_45) ;  /* 0x0000000000541947 */ /* 0x000fec0003800000 */
[----:B------:R-:W0:Y:S01]  /*1880*/  LDC.64 R2, c[0x0][0x388] ;  /* 0x0000e200ff027b82 */ /* 0x000e220000000a00 */
[----:B------:R-:W-:Y:S02]  /*1890*/  SHF.R.S32.HI R13, RZ, 0x1f, R9 ;  /* 0x0000001fff0d7819 */ /* 0x000fe40000011409 */
[----:B------:R-:W-:-:S04]  /*18a0*/  IADD3 R15, P0, PT, R9, R18, RZ ;  /* 0x00000012090f7210 */ /* 0x000fc80007f1e0ff */
        /* <DEDUP_REMOVED lines=18> */
.L_x_45:
[----:B------:R-:W0:Y:S02]  /*19d0*/  LDS.U8 R2, [R8+0x22] ;  /* 0x0000220008027984 */ /* 0x000e240000000000 */
[----:B0-----:R-:W0:Y:S02]  /*19e0*/  I2F.F64.U16 R2, R2 ;  /* 0x0000000200027312 */ /* 0x001e240000101800 */
[----:B0-----:R-:W-:-:S14]  /*19f0*/  DSETP.LE.AND P0, PT, R4, R2, PT ;  /* 0x000000020400722a */ /* 0x001fdc0003f03000 */
.L_x_46:
[----:B------:R-:W-:Y:S05]  /*1a00*/  BSYNC.RECONVERGENT B1 ;  /* 0x0000000000017941 */ /* 0x000fea0003800200 */
.L_x_44:
[----:B------:R-:W-:Y:S01]  /*1a10*/  BSSY.RECONVERGENT B1, `(.L_x_47) ;  /* 0x0000017000017945 */ /* 0x000fe20003800200 */
[----:B------:R-:W-:-:S03]  /*1a20*/  SEL R13, RZ, 0x8, !P0 ;  /* 0x00000008ff0d7807 */ /* 0x000fc60004000000 */
[----:B------:R-:W-:Y:S05]  /*1a30*/  @P2 BRA `(.L_x_48) ;  /* 0x0000000000442947 */ /* 0x000fea0003800000 */
[----:B------:R-:W0:Y:S01]  /*1a40*/  LDC.64 R2, c[0x0][0x388] ;  /* 0x0000e200ff027b82 */ /* 0x000e220000000a00 */
[----:B------:R-:W-:-:S04]  /*1a50*/  IMAD.IADD R15, R9, 0x1, R6 ;  /* 0x00000001090f7824 */ /* 0x000fc800078e0206 */
        /* <DEDUP_REMOVED lines=15> */
.L_x_48:
[----:B------:R-:W0:Y:S02]  /*1b50*/  LDS.U8 R2, [R8+0x40] ;  /* 0x0000400008027984 */ /* 0x000e240000000000 */
[----:B0-----:R-:W0:Y:S02]  /*1b60*/  I2F.F64.U16 R2, R2 ;  /* 0x0000000200027312 */ /* 0x001e240000101800 */
[----:B0-----:R-:W-:-:S14]  /*1b70*/  DSETP.LE.AND P0, PT, R4, R2, PT ;  /* 0x000000020400722a */ /* 0x001fdc0003f03000 */
.L_x_49:
[----:B------:R-:W-:Y:S05]  /*1b80*/  BSYNC.RECONVERGENT B1 ;  /* 0x0000000000017941 */ /* 0x000fea0003800200 */
.L_x_47:
[----:B------:R-:W-:Y:S01]  /*1b90*/  SEL R2, RZ, 0x4, !P0 ;  /* 0x00000004ff027807 */ /* 0x000fe20004000000 */
[----:B------:R-:W-:Y:S03]  /*1ba0*/  BSSY.RECONVERGENT B1, `(.L_x_50) ;  /* 0x000001b000017945 */ /* 0x000fe60003800200 */
[----:B------:R-:W-:Y:S01]  /*1bb0*/  IADD3 R0, PT, PT, R2, R13, R0 ;  /* 0x0000000d02007210 */ /* 0x000fe20007ffe000 */
[----:B------:R-:W-:Y:S06]  /*1bc0*/  @P3 BRA `(.L_x_51) ;  /* 0x0000000000543947 */ /* 0x000fec0003800000 */
[----:B------:R-:W0:Y:S01]  /*1bd0*/  LDC.64 R2, c[0x0][0x388] ;  /* 0x0000e200ff027b82 */ /* 0x000e220000000a00 */
[----:B------:R-:W-:Y:S02]  /*1be0*/  IADD3 R13, P0, PT, R9, R6, RZ ;  /* 0x00000006090d7210 */ /* 0x000fe40007f1e0ff */
[----:B------:R-:W-:-:S04]  /*1bf0*/  SHF.R.S32.HI R12, RZ, 0x1f, R6 ;  /* 0x0000001fff0c7819 */ /* 0x000fc80000011406 */
[----:B------:R-:W-:Y:S01]  /*1c00*/  LEA.HI.X.SX32 R12, R9, R12, 0x1, P0 ;  /* 0x0000000c090c7211 */ /* 0x000fe200000f0eff */
[----:B0-----:R-:W-:-:S04]  /*1c10*/  IMAD.WIDE.U32 R2, R13, 0x3, R2 ;  /* 0x000000030d027825 */ /* 0x001fc800078e0002 */
[----:B------:R-:W-:-:S04]  /*1c20*/  IMAD R13, R12, 0x3, RZ ;  /* 0x000000030c0d7824 */ /* 0x000fc800078e02ff */
        /* <DEDUP_REMOVED lines=15> */
.L_x_51:
[----:B------:R-:W0:Y:S02]  /*1d20*/  LDS.U8 R2, [R8+0x41] ;  /* 0x0000410008027984 */ /* 0x000e240000000000 */
[----:B0-----:R-:W0:Y:S02]  /*1d30*/  I2F.F64.U16 R2, R2 ;  /* 0x0000000200027312 */ /* 0x001e240000101800 */
[----:B0-----:R-:W-:-:S14]  /*1d40*/  DSETP.LE.AND P0, PT, R4, R2, PT ;  /* 0x000000020400722a */ /* 0x001fdc0003f03000 */
.L_x_52:
[----:B------:R-:W-:Y:S05]  /*1d50*/  BSYNC.RECONVERGENT B1 ;  /* 0x0000000000017941 */ /* 0x000fea0003800200 */
.L_x_50:
[----:B------:R-:W-:Y:S01]  /*1d60*/  BSSY.RECONVERGENT B1, `(.L_x_53) ;  /* 0x000001b000017945 */ /* 0x000fe20003800200 */
[----:B------:R-:W-:-:S03]  /*1d70*/  SEL R3, RZ, 0x2, !P0 ;  /* 0x00000002ff037807 */ /* 0x000fc60004000000 */
[----:B------:R-:W-:Y:S05]  /*1d80*/  @!P4 BRA `(.L_x_54) ;  /* 0x000000000054c947 */ /* 0x000fea0003800000 */
[----:B------:R-:W0:Y:S01]  /*1d90*/  LDC.64 R4, c[0x0][0x388] ;  /* 0x0000e200ff047b82 */ /* 0x000e220000000a00 */
[----:B------:R-:W-:Y:S02]  /*1da0*/  SHF.R.S32.HI R2, RZ, 0x1f, R6 ;  /* 0x0000001fff027819 */ /* 0x000fe40000011406 */
[----:B------:R-:W-:-:S04]  /*1db0*/  IADD3 R13, P0, PT, R9, R6, RZ ;  /* 0x00000006090d7210 */ /* 0x000fc80007f1e0ff */
        /* <DEDUP_REMOVED lines=18> */
.L_x_54:
[----:B------:R-:W0:Y:S02]  /*1ee0*/  LDS.U8 R6, [R8+0x42] ;  /* 0x0000420008067984 */ /* 0x000e240000000000 */
[----:B0-----:R-:W0:Y:S02]  /*1ef0*/  I2F.F64.U16 R6, R6 ;  /* 0x0000000600067312 */ /* 0x001e240000101800 */
[----:B0-----:R-:W-:-:S14]  /*1f00*/  DSETP.LE.AND P0, PT, R4, R6, PT ;  /* 0x000000060400722a */ /* 0x001fdc0003f03000 */
.L_x_55:
[----:B------:R-:W-:Y:S05]  /*1f10*/  BSYNC.RECONVERGENT B1 ;  /* 0x0000000000017941 */ /* 0x000fea0003800200 */
.L_x_53:
[----:B------:R-:W0:Y:S01]  /*1f20*/  S2UR UR5, SR_CgaCtaId ;  /* 0x00000000000579c3 */ /* 0x000e220000008800 */
[----:B------:R-:W-:Y:S01]  /*1f30*/  UMOV UR4, 0x400 ;  /* 0x0000040000047882 */ /* 0x000fe20000000000 */
[----:B------:R-:W-:Y:S01]  /*1f40*/  SEL R2, RZ, 0x1, !P0 ;  /* 0x00000001ff027807 */ /* 0x000fe20004000000 */
[----:B------:R-:W-:Y:S02]  /*1f50*/  IMAD.U32 R14, RZ, RZ, UR4 ;  /* 0x00000004ff0e7e24 */ /* 0x000fe4000f8e00ff */
[----:B------:R-:W-:Y:S01]  /*1f60*/  IMAD R9, R10, R16, R9 ;  /* 0x000000100a097224 */ /* 0x000fe200078e0209 */
[----:B------:R-:W-:Y:S02]  /*1f70*/  IADD3 R7, PT, PT, R2, R3, R0 ;  /* 0x0000000302077210 */ /* 0x000fe40007ffe000 */
[----:B------:R-:W1:Y:S01]  /*1f80*/  LDC.64 R4, c[0x0][0x380] ;  /* 0x0000e000ff047b82 */ /* 0x000e620000000a00 */
[----:B0-----:R-:W-:-:S05]  /*1f90*/  IMAD.U32 R15, RZ, RZ, UR5 ;  /* 0x00000005ff0f7e24 */ /* 0x001fca000f8e00ff */
[----:B------:R-:W-:Y:S01]  /*1fa0*/  LEA R0, R15, R14, 0x18 ;  /* 0x0000000e0f007211 */ /* 0x000fe200078ec0ff */
[----:B-1----:R-:W-:-:S04]  /*1fb0*/  IMAD.WIDE R2, R9, 0x3, R4 ;  /* 0x0000000309027825 */ /* 0x002fc800078e0204 */
[----:B------:R-:W-:Y:S01]  /*1fc0*/  IMAD R0, R7, 0x4, R0 ;  /* 0x0000000407007824 */ /* 0x000fe200078e0200 */
[----:B------:R0:W-:Y:S04]  /*1fd0*/  STG.E.U8 desc[UR6][R2.64+0x1], R7 ;  /* 0x0000010702007986 */ /* 0x0001e8000c101106 */
[----:B------:R0:W-:Y:S04]  /*1fe0*/  STG.E.U8 desc[UR6][R2.64+0x2], R7 ;  /* 0x0000020702007986 */ /* 0x0001e8000c101106 */
[----:B------:R0:W-:Y:S04]  /*1ff0*/  ATOMS.POPC.INC.32 RZ, [R0+URZ] ;  /* 0x0000000000ff7f8c */ /* 0x0001e8000d8000ff */
[----:B------:R0:W-:Y:S02]  /*2000*/  STG.E.U8 desc[UR6][R2.64], R7 ;  /* 0x0000000702007986 */ /* 0x0001e4000c101106 */
.L_x_1:
[----:B------:R-:W-:Y:S05]  /*2010*/  BSYNC.RECONVERGENT B0 ;  /* 0x0000000000007941 */ /* 0x000fea0003800200 */
.L_x_0:
[----:B0-----:R-:W0:Y:S08]  /*2020*/  LDC R2, c[0x0][0x3a0] ;  /* 0x0000e800ff027b82 */ /* 0x001e300000000800 */
[----:B------:R-:W-:Y:S01]  /*2030*/  BAR.SYNC.DEFER_BLOCKING 0x0 ;  /* 0x0000000000007b1d */ /* 0x000fe20000010000 */
[----:B0-----:R-:W-:-:S04]  /*2040*/  ISETP.GE.AND P0, PT, R2, 0x1, PT ;  /* 0x000000010200780c */ /* 0x001fc80003f06270 */
[----:B------:R-:W-:-:S13]  /*2050*/  ISETP.NE.OR P0, PT, R11, RZ, !P0 ;  /* 0x000000ff0b00720c */ /* 0x000fda0004705670 */
[----:B------:R-:W-:Y:S05]  /*2060*/  @P0 EXIT ;  /* 0x000000000000094d */ /* 0x000fea0003800000 */
[C---:B------:R-:W-:Y:S01]  /*2070*/  ISETP.GE.U32.AND P0, PT, R2.reuse, 0x8, PT ;  /* 0x000000080200780c */ /* 0x040fe20003f06070 */
[----:B------:R-:W-:Y:S01]  /*2080*/  IMAD.MOV.U32 R0, RZ, RZ, RZ ;  /* 0x000000ffff007224 */ /* 0x000fe200078e00ff */
[----:B------:R-:W-:-:S04]  /*2090*/  LOP3.LUT R18, R2, 0x7, RZ, 0xc0, !PT ;  /* 0x0000000702127812 */ /* 0x000fc800078ec0ff */
[----:B------:R-:W-:-:S07]  /*20a0*/  ISETP.NE.AND P1, PT, R18, RZ, PT ;  /* 0x000000ff1200720c */ /* 0x000fce0003f25270 */
[----:B------:R-:W-:Y:S06]  /*20b0*/  @!P0 BRA `(.L_x_56) ;  /* 0x0000000000a08947 */ /* 0x000fec0003800000 */
[----:B------:R-:W0:Y:S01]  /*20c0*/  LDCU.64 UR4, c[0x0][0x398] ;  /* 0x00007300ff0477ac */ /* 0x000e220008000a00 */
[----:B------:R-:W-:Y:S02]  /*20d0*/  LEA R12, R15, R14, 0x18 ;  /* 0x0000000e0f0c7211 */ /* 0x000fe400078ec0ff */
[----:B------:R-:W-:-:S03]  /*20e0*/  LOP3.LUT R0, R2, 0x7ffffff8, RZ, 0xc0, !PT ;  /* 0x7ffffff802007812 */ /* 0x000fc600078ec0ff */
[----:B------:R-:W-:Y:S02]  /*20f0*/  VIADD R12, R12, 0x10 ;  /* 0x000000100c0c7836 */ /* 0x000fe40000000000 */
[----:B------:R-:W-:Y:S01]  /*2100*/  IMAD.MOV R3, RZ, RZ, -R0 ;  /* 0x000000ffff037224 */ /* 0x000fe200078e0a00 */
[----:B0-----:R-:W-:-:S04]  /*2110*/  UIADD3 UR4, UP0, UPT, UR4, 0x10, URZ ;  /* 0x0000001004047890 */ /* 0x001fc8000ff1e0ff */
[----:B------:R-:W-:Y:S02]  /*2120*/  UIADD3.X UR5, UPT, UPT, URZ, UR5, URZ, UP0, !UPT ;  /* 0x00000005ff057290 */ /* 0x000fe400087fe4ff */
[----:B------:R-:W-:-:S04]  /*2130*/  IMAD.U32 R16, RZ, RZ, UR4 ;  /* 0x00000004ff107e24 */ /* 0x000fc8000f8e00ff */
[----:B------:R-:W-:-:S07]  /*2140*/  IMAD.U32 R25, RZ, RZ, UR5 ;  /* 0x00000005ff197e24 */ /* 0x000fce000f8e00ff */
.L_x_57:
[----:B------:R-:W0:Y:S01]  /*2150*/  LDS.128 R8, [R12+-0x10] ;  /* 0xfffff0000c087984 */ /* 0x000e220000000c00 */
[----:B------:R-:W-:Y:S02]  /*2160*/  VOTEU.ANY UR4, UPT, PT ;  /* 0x0000000000047886 */ /* 0x000fe400038e0100 */
[----:B------:R-:W-:Y:S01]  /*2170*/  UFLO.U32 UR5, UR4 ;  /* 0x00000004000572bd */ /* 0x000fe200080e0000 */
[----:B------:R-:W1:Y:S01]  /*2180*/  S2R R13, SR_LANEID ;  /* 0x00000000000d7919 */ /* 0x000e620000000000 */
[----:B------:R-:W-:Y:S01]  /*2190*/  UPOPC UR4, UR4 ;  /* 0x00000004000472bf */ /* 0x000fe20008000000 */
[----:B------:R-:W2:Y:S01]  /*21a0*/  LDS.128 R4, [R12] ;  /* 0x000000000c047984 */ /* 0x000ea20000000c00 */
[----:B------:R-:W-:Y:S02]  /*21b0*/  VIADD R3, R3, 0x8 ;  /* 0x0000000803037836 */ /* 0x000fe40000000000 */
[----:B-1----:R-:W-:Y:S02]  /*21c0*/  ISETP.EQ.U32.AND P0, PT, R13, UR5, PT ;  /* 0x000000050d007c0c */ /* 0x002fe4000bf02070 */
[----:B0-----:R-:W-:-:S02]  /*21d0*/  IMAD R13, R8, UR4, RZ ;  /* 0x00000004080d7c24 */ /* 0x001fc4000f8e02ff */
[----:B------:R-:W-:Y:S02]  /*21e0*/  IMAD R17, R9, UR4, RZ ;  /* 0x0000000409117c24 */ /* 0x000fe4000f8e02ff */
[----:B------:R-:W-:Y:S02]  /*21f0*/  IMAD.MOV.U32 R8, RZ, RZ, R16 ;  /* 0x000000ffff087224 */ /* 0x000fe400078e0010 */
[----:B------:R-:W-:Y:S02]  /*2200*/  IMAD.MOV.U32 R9, RZ, RZ, R25 ;  /* 0x000000ffff097224 */ /* 0x000fe400078e0019 */
[----:B------:R-:W-:Y:S02]  /*2210*/  IMAD R19, R10, UR4, RZ ;  /* 0x000000040a137c24 */ /* 0x000fe4000f8e02ff */
[----:B------:R-:W-:Y:S01]  /*2220*/  IMAD R11, R11, UR4, RZ ;  /* 0x000000040b0b7c24 */ /* 0x000fe2000f8e02ff */
[----:B------:R0:W-:Y:S01]  /*2230*/  @P0 REDG.E.ADD.STRONG.GPU desc[UR6][R8.64+-0x10], R13 ;  /* 0xfffff00d0800098e */ /* 0x0001e2000c12e106 */
[----:B--2---:R-:W-:-:S02]  /*2240*/  IMAD R21, R4, UR4, RZ ;  /* 0x0000000404157c24 */ /* 0x004fc4000f8e02ff */
[----:B------:R-:W-:Y:S01]  /*2250*/  IMAD R5, R5, UR4, RZ ;  /* 0x0000000405057c24 */ /* 0x000fe2000f8e02ff */
[----:B------:R0:W-:Y:S01]  /*2260*/  @P0 REDG.E.ADD.STRONG.GPU desc[UR6][R8.64+-0xc], R17 ;  /* 0xfffff4110800098e */ /* 0x0001e2000c12e106 */
[----:B------:R-:W-:Y:S02]  /*2270*/  IMAD R23, R6, UR4, RZ ;  /* 0x0000000406177c24 */ /* 0x000fe4000f8e02ff */
[----:B------:R-:W-:Y:S01]  /*2280*/  IMAD R7, R7, UR4, RZ ;  /* 0x0000000407077c24 */ /* 0x000fe2000f8e02ff */
[----:B------:R0:W-:Y:S04]  /*2290*/  @P0 REDG.E.ADD.STRONG.GPU desc[UR6][R8.64+-0x8], R19 ;  /* 0xfffff8130800098e */ /* 0x0001e8000c12e106 */
[----:B------:R0:W-:Y:S04]  /*22a0*/  @P0 REDG.E.ADD.STRONG.GPU desc[UR6][R8.64+-0x4], R11 ;  /* 0xfffffc0b0800098e */ /* 0x0001e8000c12e106 */
[----:B------:R0:W-:Y:S04]  /*22b0*/  @P0 REDG.E.ADD.STRONG.GPU desc[UR6][R8.64], R21 ;  /* 0x000000150800098e */ /* 0x0001e8000c12e106 */
[----:B------:R0:W-:Y:S04]  /*22c0*/  @P0 REDG.E.ADD.STRONG.GPU desc[UR6][R8.64+0x4], R5 ;  /* 0x000004050800098e */ /* 0x0001e8000c12e106 */
[----:B------:R0:W-:Y:S04]  /*22d0*/  @P0 REDG.E.ADD.STRONG.GPU desc[UR6][R8.64+0x8], R23 ;  /* 0x000008170800098e */ /* 0x0001e8000c12e106 */
[----:B------:R0:W-:Y:S01]  /*22e0*/  @P0 REDG.E.ADD.STRONG.GPU desc[UR6][R8.64+0xc], R7 ;  /* 0x00000c070800098e */ /* 0x0001e2000c12e106 */
[----:B------:R-:W-:Y:S01]  /*22f0*/  ISETP.NE.AND P0, PT, R3, RZ, PT ;  /* 0x000000ff0300720c */ /* 0x000fe20003f05270 */
[----:B------:R-:W-:Y:S01]  /*2300*/  VIADD R12, R12, 0x20 ;  /* 0x000000200c0c7836 */ /* 0x000fe20000000000 */
[----:B------:R-:W-:-:S05]  /*2310*/  IADD3 R16, P2, PT, R8, 0x20, RZ ;  /* 0x0000002008107810 */ /* 0x000fca0007f5e0ff */
[----:B------:R-:W-:-:S06]  /*2320*/  IMAD.X R25, RZ, RZ, R9, P2 ;  /* 0x000000ffff197224 */ /* 0x000fcc00010e0609 */
[----:B0-----:R-:W-:Y:S05]  /*2330*/  @P0 BRA `(.L_x_57) ;  /* 0xfffffffc00840947 */ /* 0x001fea000383ffff */
.L_x_56:
[----:B------:R-:W-:Y:S05]  /*2340*/  @!P1 EXIT ;  /* 0x000000000000994d */ /* 0x000fea0003800000 */
[----:B------:R-:W-:Y:S02]  /*2350*/  ISETP.GE.U32.AND P0, PT, R18, 0x4, PT ;  /* 0x000000041200780c */ /* 0x000fe40003f06070 */
[----:B------:R-:W-:-:S04]  /*2360*/  LOP3.LUT R10, R2, 0x3, RZ, 0xc0, !PT ;  /* 0x00000003020a7812 */ /* 0x000fc800078ec0ff */
[----:B------:R-:W-:-:S07]  /*2370*/  ISETP.NE.AND P1, PT, R10, RZ, PT ;  /* 0x000000ff0a00720c */ /* 0x000fce0003f25270 */
[----:B------:R-:W-:Y:S06]  /*2380*/  @!P0 BRA `(.L_x_58) ;  /* 0x0000000000508947 */ /* 0x000fec0003800000 */
[----:B------:R-:W-:Y:S01]  /*2390*/  LEA R3, R15, R14, 0x18 ;  /* 0x0000000e0f037211 */ /* 0x000fe200078ec0ff */
[----:B------:R-:W0:Y:S01]  /*23a0*/  S2R R11, SR_LANEID ;  /* 0x00000000000b7919 */ /* 0x000e220000000000 */
[----:B------:R-:W1:Y:S01]  /*23b0*/  LDC.64 R4, c[0x0][0x398] ;  /* 0x0000e600ff047b82 */ /* 0x000e620000000a00 */
[----:B------:R-:W-:Y:S02]  /*23c0*/  VOTEU.ANY UR4, UPT, PT ;  /* 0x0000000000047886 */ /* 0x000fe400038e0100 */
[C---:B------:R-:W-:Y:S01]  /*23d0*/  IMAD R3, R0.reuse, 0x4, R3 ;  /* 0x0000000400037824 */ /* 0x040fe200078e0203 */
[----:B------:R-:W-:Y:S02]  /*23e0*/  UFLO.U32 UR5, UR4 ;  /* 0x00000004000572bd */ /* 0x000fe400080e0000 */
[----:B------:R-:W-:Y:S02]  /*23f0*/  UPOPC UR4, UR4 ;  /* 0x00000004000472bf */ /* 0x000fe40008000000 */
[----:B------:R-:W2:Y:S04]  /*2400*/  LDS.64 R6, [R3] ;  /* 0x0000000003067984 */ /* 0x000ea80000000a00 */
[----:B------:R-:W3:Y:S01]  /*2410*/  LDS.64 R8, [R3+0x8] ;  /* 0x0000080003087984 */ /* 0x000ee20000000a00 */
[----:B-1----:R-:W-:Y:S01]  /*2420*/  IMAD.WIDE.U32 R4, R0, 0x4, R4 ;  /* 0x0000000400047825 */ /* 0x002fe200078e0004 */
[----:B0-----:R-:W-:-:S03]  /*2430*/  ISETP.EQ.U32.AND P0, PT, R11, UR5, PT ;  /* 0x000000050b007c0c */ /* 0x001fc6000bf02070 */
[----:B--2---:R-:W-:Y:S02]  /*2440*/  IMAD R11, R6, UR4, RZ ;  /* 0x00000004060b7c24 */ /* 0x004fe4000f8e02ff */
[----:B------:R-:W-:Y:S02]  /*2450*/  IMAD R7, R7, UR4, RZ ;  /* 0x0000000407077c24 */ /* 0x000fe4000f8e02ff */
[----:B---3--:R-:W-:-:S06]  /*2460*/  IMAD R13, R8, UR4, RZ ;  /* 0x00000004080d7c24 */ /* 0x008fcc000f8e02ff */
[----:B------:R0:W-:Y:S01]  /*2470*/  @P0 REDG.E.ADD.STRONG.GPU desc[UR6][R4.64], R11 ;  /* 0x0000000b0400098e */ /* 0x0001e2000c12e106 */
[----:B------:R-:W-:-:S03]  /*2480*/  IMAD R9, R9, UR4, RZ ;  /* 0x0000000409097c24 */ /* 0x000fc6000f8e02ff */
[----:B------:R0:W-:Y:S04]  /*2490*/  @P0 REDG.E.ADD.STRONG.GPU desc[UR6][R4.64+0x4], R7 ;  /* 0x000004070400098e */ /* 0x0001e8000c12e106 */
[----:B------:R0:W-:Y:S04]  /*24a0*/  @P0 REDG.E.ADD.STRONG.GPU desc[UR6][R4.64+0x8], R13 ;  /* 0x0000080d0400098e */ /* 0x0001e8000c12e106 */
[----:B------:R0:W-:Y:S01]  /*24b0*/  @P0 REDG.E.ADD.STRONG.GPU desc[UR6][R4.64+0xc], R9 ;  /* 0x00000c090400098e */ /* 0x0001e2000c12e106 */
[----:B------:R-:W-:-:S07]  /*24c0*/  VIADD R0, R0, 0x4 ;  /* 0x0000000400007836 */ /* 0x000fce0000000000 */
.L_x_58:
[----:B------:R-:W-:Y:S05]  /*24d0*/  @!P1 EXIT ;  /* 0x000000000000994d */ /* 0x000fea0003800000 */
[----:B------:R-:W-:Y:S02]  /*24e0*/  ISETP.NE.AND P0, PT, R10, 0x1, PT ;  /* 0x000000010a00780c */ /* 0x000fe40003f05270 */
[----:B------:R-:W-:-:S04]  /*24f0*/  LOP3.LUT R2, R2, 0x1, RZ, 0xc0, !PT ;  /* 0x0000000102027812 */ /* 0x000fc800078ec0ff */
[----:B------:R-:W-:-:S07]  /*2500*/  ISETP.NE.U32.AND P1, PT, R2, 0x1, PT ;  /* 0x000000010200780c */ /* 0x000fce0003f25070 */
[----:B------:R-:W-:Y:S06]  /*2510*/  @!P0 BRA `(.L_x_59) ;  /* 0x00000000003c8947 */ /* 0x000fec0003800000 */
[----:B------:R-:W-:Y:S01]  /*2520*/  LEA R3, R15, R14, 0x18 ;  /* 0x0000000e0f037211 */ /* 0x000fe200078ec0ff */
[----:B0-----:R-:W0:Y:S01]  /*2530*/  S2R R5, SR_LANEID ;  /* 0x0000000000057919 */ /* 0x001e220000000000 */
[----:B------:R-:W-:Y:S02]  /*2540*/  VOTEU.ANY UR4, UPT, PT ;  /* 0x0000000000047886 */ /* 0x000fe400038e0100 */
[----:B------:R-:W-:Y:S01]  /*2550*/  UFLO.U32 UR5, UR4 ;  /* 0x00000004000572bd */ /* 0x000fe200080e0000 */
[C---:B------:R-:W-:Y:S01]  /*2560*/  IMAD R4, R0.reuse, 0x4, R3 ;  /* 0x0000000400047824 */ /* 0x040fe200078e0203 */
[----:B------:R-:W-:Y:S01]  /*2570*/  UPOPC UR4, UR4 ;  /* 0x00000004000472bf */ /* 0x000fe20008000000 */
[----:B------:R-:W1:Y:S03]  /*2580*/  LDC.64 R2, c[0x0][0x398] ;  /* 0x0000e600ff027b82 */ /* 0x000e660000000a00 */
[----:B------:R-:W2:Y:S01]  /*2590*/  LDS.64 R6, [R4] ;  /* 0x0000000004067984 */ /* 0x000ea20000000a00 */
[----:B-1----:R-:W-:Y:S01]  /*25a0*/  IMAD.WIDE.U32 R2, R0, 0x4, R2 ;  /* 0x0000000400027825 */ /* 0x002fe200078e0002 */
[----:B0-----:R-:W-:-:S03]  /*25b0*/  ISETP.EQ.U32.AND P0, PT, R5, UR5, PT ;  /* 0x0000000505007c0c */ /* 0x001fc6000bf02070 */
[----:B--2---:R-:W-:Y:S02]  /*25c0*/  IMAD R5, R6, UR4, RZ ;  /* 0x0000000406057c24 */ /* 0x004fe4000f8e02ff */
[----:B------:R-:W-:-:S08]  /*25d0*/  IMAD R7, R7, UR4, RZ ;  /* 0x0000000407077c24 */ /* 0x000fd0000f8e02ff */
[----:B------:R1:W-:Y:S04]  /*25e0*/  @P0 REDG.E.ADD.STRONG.GPU desc[UR6][R2.64], R5 ;  /* 0x000000050200098e */ /* 0x0003e8000c12e106 */
[----:B------:R1:W-:Y:S01]  /*25f0*/  @P0 REDG.E.ADD.STRONG.GPU desc[UR6][R2.64+0x4], R7 ;  /* 0x000004070200098e */ /* 0x0003e2000c12e106 */
[----:B------:R-:W-:-:S07]  /*2600*/  VIADD R0, R0, 0x2 ;  /* 0x0000000200007836 */ /* 0x000fce0000000000 */
.L_x_59:
[----:B------:R-:W-:Y:S05]  /*2610*/  @P1 EXIT ;  /* 0x000000000000194d */ /* 0x000fea0003800000 */
[----:B------:R-:W-:Y:S01]  /*2620*/  LEA R15, R15, R14, 0x18 ;  /* 0x0000000e0f0f7211 */ /* 0x000fe200078ec0ff */
[----:B01----:R-:W0:Y:S01]  /*2630*/  S2R R5, SR_LANEID ;  /* 0x0000000000057919 */ /* 0x003e220000000000 */
[----:B------:R-:W1:Y:S01]  /*2640*/  LDC.64 R2, c[0x0][0x398] ;  /* 0x0000e600ff027b82 */ /* 0x000e620000000a00 */
[----:B------:R-:W-:Y:S02]  /*2650*/  VOTEU.ANY UR4, UPT, PT ;  /* 0x0000000000047886 */ /* 0x000fe400038e0100 */
[----:B------:R-:W-:Y:S01]  /*2660*/  IMAD R4, R0, 0x4, R15 ;  /* 0x0000000400047824 */ /* 0x000fe200078e020f */
[----:B------:R-:W-:Y:S02]  /*2670*/  UFLO.U32 UR5, UR4 ;  /* 0x00000004000572bd */ /* 0x000fe400080e0000 */
[----:B------:R-:W-:-:S03]  /*2680*/  UPOPC UR4, UR4 ;  /* 0x00000004000472bf */ /* 0x000fc60008000000 */
[----:B------:R-:W2:Y:S01]  /*2690*/  LDS R4, [R4] ;  /* 0x0000000004047984 */ /* 0x000ea20000000800 */
[----:B-1----:R-:W-:Y:S01]  /*26a0*/  IMAD.WIDE.U32 R2, R0, 0x4, R2 ;  /* 0x0000000400027825 */ /* 0x002fe200078e0002 */
[----:B0-----:R-:W-:-:S03]  /*26b0*/  ISETP.EQ.U32.AND P0, PT, R5, UR5, PT ;  /* 0x0000000505007c0c */ /* 0x001fc6000bf02070 */
[----:B--2---:R-:W-:-:S10]  /*26c0*/  IMAD R5, R4, UR4, RZ ;  /* 0x0000000404057c24 */ /* 0x004fd4000f8e02ff */
[----:B------:R-:W-:Y:S01]  /*26d0*/  @P0 REDG.E.ADD.STRONG.GPU desc[UR6][R2.64], R5 ;  /* 0x000000050200098e */ /* 0x000fe2000c12e106 */
[----:B------:R-:W-:Y:S05]  /*26e0*/  EXIT ;  /* 0x000000000000794d */ /* 0x000fea0003800000 */
        .weak           $__internal_0_$__cuda_sm3x_div_rn_noftz_f32_slowpath
        .type           $__internal_0_$__cuda_sm3x_div_rn_noftz_f32_slowpath,@function
        .size           $__internal_0_$__cuda_sm3x_div_rn_noftz_f32_slowpath,(.L_x_73 - $__internal_0_$__cuda_sm3x_div_rn_noftz_f32_slowpath)
$__internal_0_$__cuda_sm3x_div_rn_noftz_f32_slowpath:
[--C-:B------:R-:W-:Y:S01]  /*26f0*/  SHF.R.U32.HI R5, RZ, 0x17, R0.reuse ;  /* 0x00000017ff057819 */ /* 0x100fe20000011600 */
[----:B------:R-:W-:Y:S04]  /*2700*/  BSSY.RECONVERGENT B1, `(.L_x_60) ;  /* 0x0000060000017945 */ /* 0x000fe80003800200 */
[----:B------:R-:W-:Y:S01]  /*2710*/  BSSY.RELIABLE B3, `(.L_x_61) ;  /* 0x000001c000037945 */ /* 0x000fe20003800100 */
[----:B------:R-:W-:Y:S01]  /*2720*/  LOP3.LUT R20, R5, 0xff, RZ, 0xc0, !PT ;  /* 0x000000ff05147812 */ /* 0x000fe200078ec0ff */
[----:B------:R-:W-:-:S04]  /*2730*/  IMAD.MOV.U32 R5, RZ, RZ, R0 ;  /* 0x000000ffff057224 */ /* 0x000fc800078e0000 */
[----:B------:R-:W-:-:S05]  /*2740*/  VIADD R15, R20, 0xffffffff ;  /* 0xffffffff140f7836 */ /* 0x000fca0000000000 */
[----:B------:R-:W-:-:S13]  /*2750*/  ISETP.GT.U32.OR P6, PT, R15, 0xfd, !PT ;  /* 0x000000fd0f00780c */ /* 0x000fda0007fc4470 */
[----:B------:R-:W-:Y:S01]  /*2760*/  @!P6 IMAD.MOV.U32 R7, RZ, RZ, RZ ;  /* 0x000000ffff07e224 */ /* 0x000fe200078e00ff */
[----:B------:R-:W-:Y:S06]  /*2770*/  @!P6 BRA `(.L_x_62) ;  /* 0x000000000054e947 */ /* 0x000fec0003800000 */
[----:B------:R-:W-:-:S13]  /*2780*/  FSETP.GTU.FTZ.AND P6, PT, |R0|, +INF , PT ;  /* 0x7f8000000000780b */ /* 0x000fda0003fdc200 */
[----:B------:R-:W-:Y:S05]  /*2790*/  @P6 BREAK.RELIABLE B3 ;  /* 0x0000000000036942 */ /* 0x000fea0003800100 */
[----:B------:R-:W-:Y:S05]  /*27a0*/  @P6 BRA `(.L_x_63) ;  /* 0x0000000400506947 */ /* 0x000fea0003800000 */
[----:B------:R-:W-:-:S05]  /*27b0*/  IMAD.MOV.U32 R14, RZ, RZ, 0x41100000 ;  /* 0x41100000ff0e7424 */ /* 0x000fca00078e00ff */
[----:B------:R-:W-:-:S13]  /*27c0*/  LOP3.LUT P6, RZ, R14, 0x7fffffff, R5, 0xc8, !PT ;  /* 0x7fffffff0eff7812 */ /* 0x000fda00078cc805 */
[----:B------:R-:W-:Y:S05]  /*27d0*/  @!P6 BREAK.RELIABLE B3 ;  /* 0x000000000003e942 */ /* 0x000fea0003800100 */
[----:B------:R-:W-:Y:S05]  /*27e0*/  @!P6 BRA `(.L_x_64) ;  /* 0x000000040038e947 */ /* 0x000fea0003800000 */
[----:B------:R-:W-:-:S13]  /*27f0*/  LOP3.LUT P6, RZ, R5, 0x7fffffff, RZ, 0xc0, !PT ;  /* 0x7fffffff05ff7812 */ /* 0x000fda00078cc0ff */
[----:B------:R-:W-:Y:S05]  /*2800*/  @!P6 BREAK.RELIABLE B3 ;  /* 0x000000000003e942 */ /* 0x000fea0003800100 */
[----:B------:R-:W-:Y:S05]  /*2810*/  @!P6 BRA `(.L_x_65) ;  /* 0x000000040024e947 */ /* 0x000fea0003800000 */
[----:B------:R-:W-:Y:S02]  /*2820*/  P2R R7, PR, RZ, 0x1 ;  /* 0x00000001ff077803 */ /* 0x000fe40000000000 */
[----:B------:R-:W-:Y:S02]  /*2830*/  FSETP.NEU.FTZ.AND P6, PT, |R0|, +INF , PT ;  /* 0x7f8000000000780b */ /* 0x000fe40003fdd200 */
[----:B------:R-:W-:-:S04]  /*2840*/  LOP3.LUT P0, RZ, R14, 0x7fffffff, RZ, 0xc0, !PT ;  /* 0x7fffffff0eff7812 */ /* 0x000fc8000780c0ff */
[----:B------:R-:W-:Y:S02]  /*2850*/  PLOP3.LUT P6, PT, P6, P0, PT, 0x2f, 0xf2 ;  /* 0x0000000000f2781c */ /* 0x000fe400037c0577 */
[----:B------:R-:W-:-:S11]  /*2860*/  ISETP.NE.AND P0, PT, R7, RZ, PT ;  /* 0x000000ff0700720c */ /* 0x000fd60003f05270 */
[----:B------:R-:W-:Y:S05]  /*2870*/  @P6 BREAK.RELIABLE B3 ;  /* 0x0000000000036942 */ /* 0x000fea0003800100 */
[----:B------:R-:W-:Y:S05]  /*2880*/  @P6 BRA `(.L_x_66) ;  /* 0x0000000000fc6947 */ /* 0x000fea0003800000 */
[----:B------:R-:W-:-:S13]  /*2890*/  ISETP.GE.AND P6, PT, R15, RZ, PT ;  /* 0x000000ff0f00720c */ /* 0x000fda0003fc6270 */
[----:B------:R-:W-:Y:S02]  /*28a0*/  @P6 IMAD.MOV.U32 R7, RZ, RZ, RZ ;  /* 0x000000ffff076224 */ /* 0x000fe400078e00ff */
[----:B------:R-:W-:Y:S01]  /*28b0*/  @!P6 FFMA R5, R0, 1.84467440737095516160e+19, RZ ;  /* 0x5f8000000005e823 */ /* 0x000fe200000000ff */
[----:B------:R-:W-:-:S07]  /*28c0*/  @!P6 IMAD.MOV.U32 R7, RZ, RZ, -0x40 ;  /* 0xffffffc0ff07e424 */ /* 0x000fce00078e00ff */
.L_x_62:
[----:B------:R-:W-:Y:S05]  /*28d0*/  BSYNC.RELIABLE B3 ;  /* 0x0000000000037941 */ /* 0x000fea0003800100 */
.L_x_61:
[----:B------:R-:W-:Y:S01]  /*28e0*/  UMOV UR4, 0x41100000 ;  /* 0x4110000000047882 */ /* 0x000fe20000000000 */
[----:B------:R-:W-:Y:S01]  /*28f0*/  VIADD R20, R20, 0xffffff81 ;  /* 0xffffff8114147836 */ /* 0x000fe20000000000 */
[----:B------:R-:W-:Y:S01]  /*2900*/  UIADD3 UR4, UPT, UPT, UR4, -0x1800000, URZ ;  /* 0xfe80000004047890 */ /* 0x000fe2000fffe0ff */
[----:B------:R-:W-:Y:S02]  /*2910*/  BSSY.RECONVERGENT B3, `(.L_x_67) ;  /* 0x0000035000037945 */ /* 0x000fe40003800200 */
[----:B------:R-:W-:Y:S01]  /*2920*/  IMAD R0, R20, -0x800000, R5 ;  /* 0xff80000014007824 */ /* 0x000fe200078e0205 */
[----:B------:R-:W-:Y:S02]  /*2930*/  IADD3 R7, PT, PT, R7, -0x3, R20 ;  /* 0xfffffffd07077810 */ /* 0x000fe40007ffe014 */
[----:B------:R-:W-:-:S03]  /*2940*/  FADD.FTZ R15, -RZ, -UR4 ;  /* 0x80000004ff0f7e21 */ /* 0x000fc60008010100 */
[----:B------:R-:W0:Y:S02]  /*2950*/  MUFU.RCP R14, UR4 ;  /* 0x00000004000e7d08 */ /* 0x000e240008001000 */
[----:B0-----:R-:W-:-:S04]  /*2960*/  FFMA R19, R14, R15, 1 ;  /* 0x3f8000000e137423 */ /* 0x001fc8000000000f */
[----:B------:R-:W-:-:S04]  /*2970*/  FFMA R5, R14, R19, R14 ;  /* 0x000000130e057223 */ /* 0x000fc8000000000e */
[----:B------:R-:W-:-:S04]  /*2980*/  FFMA R14, R0, R5, RZ ;  /* 0x00000005000e7223 */ /* 0x000fc800000000ff */
[----:B------:R-:W-:-:S04]  /*2990*/  FFMA R19, R15, R14, R0 ;  /* 0x0000000e0f137223 */ /* 0x000fc80000000000 */
[----:B------:R-:W-:-:S04]  /*29a0*/  FFMA R14, R5, R19, R14 ;  /* 0x00000013050e7223 */ /* 0x000fc8000000000e */
[----:B------:R-:W-:-:S04]  /*29b0*/  FFMA R15, R15, R14, R0 ;  /* 0x0000000e0f0f7223 */ /* 0x000fc80000000000 */
[----:B------:R-:W-:-:S05]  /*29c0*/  FFMA R0, R5, R15, R14 ;  /* 0x0000000f05007223 */ /* 0x000fca000000000e */
[----:B------:R-:W-:-:S04]  /*29d0*/  SHF.R.U32.HI R19, RZ, 0x17, R0 ;  /* 0x00000017ff137819 */ /* 0x000fc80000011600 */
[----:B------:R-:W-:-:S05]  /*29e0*/  LOP3.LUT R19, R19, 0xff, RZ, 0xc0, !PT ;  /* 0x000000ff13137812 */ /* 0x000fca00078ec0ff */
[----:B------:R-:W-:-:S04]  /*29f0*/  IMAD.IADD R21, R19, 0x1, R7 ;  /* 0x0000000113157824 */ /* 0x000fc800078e0207 */
[----:B------:R-:W-:-:S05]  /*2a00*/  VIADD R19, R21, 0xffffffff ;  /* 0xffffffff15137836 */ /* 0x000fca0000000000 */
[----:B------:R-:W-:-:S13]  /*2a10*/  ISETP.GE.U32.AND P6, PT, R19, 0xfe, PT ;  /* 0x000000fe1300780c */ /* 0x000fda0003fc6070 */
[----:B------:R-:W-:Y:S05]  /*2a20*/  @!P6 BRA `(.L_x_68) ;  /* 0x000000000088e947 */ /* 0x000fea0003800000 */
[----:B------:R-:W-:-:S13]  /*2a30*/  ISETP.GT.AND P6, PT, R21, 0xfe, PT ;  /* 0x000000fe1500780c */ /* 0x000fda0003fc4270 */
[----:B------:R-:W-:Y:S05]  /*2a40*/  @P6 BRA `(.L_x_69) ;  /* 0x0000000000746947 */ /* 0x000fea0003800000 */
[----:B------:R-:W-:-:S13]  /*2a50*/  ISETP.GE.AND P6, PT, R21, 0x1, PT ;  /* 0x000000011500780c */ /* 0x000fda0003fc6270 */
[----:B------:R-:W-:Y:S05]  /*2a60*/  @P6 BRA `(.L_x_70) ;  /* 0x00000000007c6947 */ /* 0x000fea0003800000 */
[----:B------:R-:W-:Y:S02]  /*2a70*/  ISETP.GE.AND P6, PT, R21, -0x18, PT ;  /* 0xffffffe81500780c */ /* 0x000fe40003fc6270 */
[----:B------:R-:W-:-:S11]  /*2a80*/  LOP3.LUT R0, R0, 0x80000000, RZ, 0xc0, !PT ;  /* 0x8000000000007812 */ /* 0x000fd600078ec0ff */
[----:B------:R-:W-:Y:S05]  /*2a90*/  @!P6 BRA `(.L_x_70) ;  /* 0x000000000070e947 */ /* 0x000fea0003800000 */
[-CC-:B------:R-:W-:Y:S01]  /*2aa0*/  FFMA.RZ R7, R5, R15.reuse, R14.reuse ;  /* 0x0000000f05077223 */ /* 0x180fe2000000c00e */
[----:B------:R-:W-:Y:S01]  /*2ab0*/  IMAD.MOV R22, RZ, RZ, -R21 ;  /* 0x000000ffff167224 */ /* 0x000fe200078e0a15 */
[C---:B------:R-:W-:Y:S01]  /*2ac0*/  ISETP.NE.AND P6, PT, R21.reuse, RZ, PT ;  /* 0x000000ff1500720c */ /* 0x040fe20003fc5270 */
[----:B------:R-:W-:Y:S01]  /*2ad0*/  VIADD R20, R21, 0x20 ;  /* 0x0000002015147836 */ /* 0x000fe20000000000 */
[----:B------:R-:W-:Y:S02]  /*2ae0*/  P2R R23, PR, RZ, 0x1 ;  /* 0x00000001ff177803 */ /* 0x000fe40000000000 */
[----:B------:R-:W-:Y:S01]  /*2af0*/  LOP3.LUT R19, R7, 0x7fffff, RZ, 0xc0, !PT ;  /* 0x007fffff07137812 */ /* 0x000fe200078ec0ff */
[CCC-:B------:R-:W-:Y:S01]  /*2b00*/  FFMA.RP R7, R5.reuse, R15.reuse, R14.reuse ;  /* 0x0000000f05077223 */ /* 0x1c0fe2000000800e */
[----:B------:R-:W-:Y:S01]  /*2b10*/  FFMA.RM R14, R5, R15, R14 ;  /* 0x0000000f050e7223 */ /* 0x000fe2000000400e */
[----:B------:R-:W-:Y:S02]  /*2b20*/  SEL R22, R22, RZ, P6 ;  /* 0x000000ff16167207 */ /* 0x000fe40003000000 */
[----:B------:R-:W-:-:S02]  /*2b30*/  LOP3.LUT R19, R19, 0x800000, RZ, 0xfc, !PT ;  /* 0x0080000013137812 */ /* 0x000fc400078efcff */
[----:B------:R-:W-:Y:S02]  /*2b40*/  ISETP.NE.AND P6, PT, R21, RZ, PT ;  /* 0x000000ff1500720c */ /* 0x000fe40003fc5270 */
[----:B------:R-:W-:Y:S02]  /*2b50*/  SHF.L.U32 R20, R19, R20, RZ ;  /* 0x0000001413147219 */ /* 0x000fe400000006ff */
[----:B------:R-:W-:Y:S02]  /*2b60*/  FSETP.NEU.FTZ.AND P0, PT, R7, R14, PT ;  /* 0x0000000e0700720b */ /* 0x000fe40003f1d000 */
[----:B------:R-:W-:Y:S02]  /*2b70*/  ISETP.NE.AND P6, PT, R20, RZ, P6 ;  /* 0x000000ff1400720c */ /* 0x000fe400037c5270 */
[----:B------:R-:W-:Y:S02]  /*2b80*/  SHF.R.U32.HI R22, RZ, R22, R19 ;  /* 0x00000016ff167219 */ /* 0x000fe40000011613 */
[----:B------:R-:W-:-:S02]  /*2b90*/  PLOP3.LUT P6, PT, P0, P6, PT, 0xf8, 0x8f ;  /* 0x00000000008f781c */ /* 0x000fc400007cdf70 */
[----:B------:R-:W-:Y:S02]  /*2ba0*/  SHF.R.U32.HI R14, RZ, 0x1, R22 ;  /* 0x00000001ff0e7819 */ /* 0x000fe40000011616 */
[----:B------:R-:W-:Y:S02]  /*2bb0*/  SEL R5, RZ, 0x1, !P6 ;  /* 0x00000001ff057807 */ /* 0x000fe40007000000 */
[----:B------:R-:W-:Y:S02]  /*2bc0*/  ISETP.NE.AND P0, PT, R23, RZ, PT ;  /* 0x000000ff1700720c */ /* 0x000fe40003f05270 */
[----:B------:R-:W-:-:S04]  /*2bd0*/  LOP3.LUT R5, R5, 0x1, R14, 0xf8, !PT ;  /* 0x0000000105057812 */ /* 0x000fc800078ef80e */
[----:B------:R-:W-:-:S05]  /*2be0*/  LOP3.LUT R5, R5, R22, RZ, 0xc0, !PT ;  /* 0x0000001605057212 */ /* 0x000fca00078ec0ff */
[----:B------:R-:W-:-:S05]  /*2bf0*/  IMAD.IADD R5, R14, 0x1, R5 ;  /* 0x000000010e057824 */ /* 0x000fca00078e0205 */
[----:B------:R-:W-:Y:S01]  /*2c00*/  LOP3.LUT R0, R5, R0, RZ, 0xfc, !PT ;  /* 0x0000000005007212 */ /* 0x000fe200078efcff */
[----:B------:R-:W-:Y:S06]  /*2c10*/  BRA `(.L_x_70) ;  /* 0x0000000000107947 */ /* 0x000fec0003800000 */
.L_x_69:
[----:B------:R-:W-:-:S04]  /*2c20*/  LOP3.LUT R0, R0, 0x80000000, RZ, 0xc0, !PT ;  /* 0x8000000000007812 */ /* 0x000fc800078ec0ff */
[----:B------:R-:W-:Y:S01]  /*2c30*/  LOP3.LUT R0, R0, 0x7f800000, RZ, 0xfc, !PT ;  /* 0x7f80000000007812 */ /* 0x000fe200078efcff */
[----:B------:R-:W-:Y:S06]  /*2c40*/  BRA `(.L_x_70) ;  /* 0x0000000000047947 */ /* 0x000fec0003800000 */
.L_x_68:
[----:B------:R-:W-:-:S07]  /*2c50*/  IMAD R0, R7, 0x800000, R0 ;  /* 0x0080000007007824 */ /* 0x000fce00078e0200 */
.L_x_70:
[----:B------:R-:W-:Y:S05]  /*2c60*/  BSYNC.RECONVERGENT B3 ;  /* 0x0000000000037941 */ /* 0x000fea0003800200 */
.L_x_67:
[----:B------:R-:W-:Y:S05]  /*2c70*/  BRA `(.L_x_71) ;  /* 0x0000000000207947 */ /* 0x000fea0003800000 */
.L_x_66:
[----:B------:R-:W-:-:S04]  /*2c80*/  LOP3.LUT R0, R14, 0x80000000, R5, 0x48, !PT ;  /* 0x800000000e007812 */ /* 0x000fc800078e4805 */
[----:B------:R-:W-:Y:S01]  /*2c90*/  LOP3.LUT R0, R0, 0x7f800000, RZ, 0xfc, !PT ;  /* 0x7f80000000007812 */ /* 0x000fe200078efcff */
[----:B------:R-:W-:Y:S06]  /*2ca0*/  BRA `(.L_x_71) ;  /* 0x0000000000147947 */ /* 0x000fec0003800000 */
.L_x_65:
[----:B------:R-:W-:Y:S01]  /*2cb0*/  LOP3.LUT R0, R14, 0x80000000, R5, 0x48, !PT ;  /* 0x800000000e007812 */ /* 0x000fe200078e4805 */
[----:B------:R-:W-:Y:S06]  /*2cc0*/  BRA `(.L_x_71) ;  /* 0x00000000000c7947 */ /* 0x000fec0003800000 */
.L_x_64:
[----:B------:R-:W0:Y:S01]  /*2cd0*/  MUFU.RSQ R0, -QNAN ;  /* 0xffc0000000007908 */ /* 0x000e220000001400 */
[----:B------:R-:W-:Y:S05]  /*2ce0*/  BRA `(.L_x_71) ;  /* 0x0000000000047947 */ /* 0x000fea0003800000 */
.L_x_63:
[----:B------:R-:W-:-:S07]  /*2cf0*/  FADD.FTZ R0, R0, 9 ;  /* 0x4110000000007421 */ /* 0x000fce0000010000 */
.L_x_71:
[----:B------:R-:W-:Y:S05]  /*2d00*/  BSYNC.RECONVERGENT B1 ;  /* 0x0000000000017941 */ /* 0x000fea0003800200 */
.L_x_60:
[----:B------:R-:W-:-:S04]  /*2d10*/  IMAD.MOV.U32 R5, RZ, RZ, 0x0 ;  /* 0x00000000ff057424 */ /* 0x000fc800078e00ff */
[----:B0-----:R-:W-:Y:S05]  /*2d20*/  RET.REL.NODEC R4 `(_Z12mod_CENTRISTP8PPMPixelS0_iiPii) ;  /* 0xffffffd004b47950 */ /* 0x001fea0003c3ffff */
.L_x_72:
[----:B------:R-:W-:-:S00]  /*2d30*/  BRA `(.L_x_72) ;  /* 0xfffffffc00fc7947 */ /* 0x000fc0000383ffff */
[----:B------:R-:W-:-:S00]  /*2d40*/  NOP ;  /* 0x0000000000007918 */ /* 0x000fc00000000000 */
        /* <DEDUP_REMOVED lines=11> */
.L_x_73:


//--------------------- .nv.shared._Z12mod_CENTRISTP8PPMPixelS0_iiPii --------------------------
	.section	.nv.shared._Z12mod_CENTRISTP8PPMPixelS0_iiPii,"aw",@nobits
	.sectionflags	@""
	.align	4
.nv.shared._Z12mod_CENTRISTP8PPMPixelS0_iiPii:
	.zero		4096


//--------------------- .nv.shared.reserved.0     --------------------------
	.section	.nv.shared.reserved.0,"aw",@nobits
	.weak		__nv_reservedSMEM_offset_0_alias
	.size		__nv_reservedSMEM_offset_0_alias, 0, 64
	.other		__nv_reservedSMEM_offset_0_alias,@"STO_CUDA_RESERVED_SHARED STV_DEFAULT"
__nv_reservedSMEM_offset_0_alias:
	.zero		0
	.zero		64


//--------------------- .nv.constant0._Z12mod_CENTRISTP8PPMPixelS0_iiPii --------------------------
	.section	.nv.constant0._Z12mod_CENTRISTP8PPMPixelS0_iiPii,"a",@progbits
	.sectionflags	@""
	.align	4
.nv.constant0._Z12mod_CENTRISTP8PPMPixelS0_iiPii:
	.zero		932


//--------------------- SYMBOLS --------------------------

	.type		.nv.reservedSmem.offset0,@object
	.size		.nv.reservedSmem.offset0,0x4
	.type		.nv.reservedSmem.cap,@object
	.size		.nv.reservedSmem.cap,0x4
